def matmul_kernel(
    a_ptr,
    b_ptr,
    c_ptr,
    M,
    N,
    K,
    stride_am,
    stride_ak,
    stride_bk,
    stride_bn,
    stride_cm,
    stride_cn,
    BLOCK_M: tl.constexpr,
    BLOCK_N: tl.constexpr,
    BLOCK_K: tl.constexpr,
    GROUP_M: tl.constexpr,
):
    pid = tl.program_id(axis=0)
    num_pid_m = tl.cdiv(M, BLOCK_M)
    num_pid_n = tl.cdiv(N, BLOCK_N)
    num_pid_in_group = GROUP_M * num_pid_n
    group_id = pid // num_pid_in_group
    first_pid_m = group_id * GROUP_M
    group_size_m = min(num_pid_m - first_pid_m, GROUP_M)
    pid_m = first_pid_m + ((pid % num_pid_in_group) % group_size_m)
    pid_n = (pid % num_pid_in_group) // group_size_m

    offs_am = (pid_m * BLOCK_M + tl.arange(0, BLOCK_M)) % M
    offs_bn = (pid_n * BLOCK_N + tl.arange(0, BLOCK_N)) % N
    offs_k = tl.arange(0, BLOCK_K)
    a_ptrs = a_ptr + offs_am[:, None] * stride_am + offs_k[None, :] * stride_ak
    b_ptrs = b_ptr + offs_k[:, None] * stride_bk + offs_bn[None, :] * stride_bn

    acc = tl.zeros((BLOCK_M, BLOCK_N), dtype=tl.float32)
    for kk in range(0, tl.cdiv(K, BLOCK_K)):
        a = tl.load(a_ptrs, mask=offs_k[None, :] < K - kk * BLOCK_K, other=0.0)
        b = tl.load(b_ptrs, mask=offs_k[:, None] < K - kk * BLOCK_K, other=0.0)
        acc = tl.dot(a, b, acc)
        a_ptrs += BLOCK_K * stride_ak
        b_ptrs += BLOCK_K * stride_bk

    c = acc.to(c_ptr.dtype.element_ty)
    offs_cm = pid_m * BLOCK_M + tl.arange(0, BLOCK_M)
    offs_cn = pid_n * BLOCK_N + tl.arange(0, BLOCK_N)
    c_ptrs = c_ptr + offs_cm[:, None] * stride_cm + offs_cn[None, :] * stride_cn
    mask = (offs_cm[:, None] < M) & (offs_cn[None, :] < N)
    tl.store(c_ptrs, c, mask=mask)

# config = {"BLOCK_K": 32, "BLOCK_M": 16, "BLOCK_N": 32, "GROUP_M": 8, "arch": "sm_100", "dtype": "bf16", "num_ctas": 1, "num_stages": 2, "num_warps": 4}
# arch = sm_100


// ===== COMPILED SASS (sm_100a) =====

	.target	sm_100a

	.elftype	@"ET_EXEC"


//--------------------- .note.nv.tkinfo           --------------------------
	.section	.note.nv.tkinfo,"",@"SHT_NOTE"
	.sectionflags	@"SHF_NOTE_NV_TKINFO"
	.tkinfo
        /*0018*/ 	.word	0x00000081
        /*0030*/ 	.string	""
        /*0030*/ 	.string	"ptxas-blackwell"
        /*0030*/ 	.string	"Cuda compilation tools, release 12.9, V12.9.86"
        /*0030*/ 	.string	"Build cuda_12.9.r12.9/compiler.36037853_0"
        /*0030*/ 	.string	"-v  -suppress-debug-info  -lineinfo  -arch sm_100a "



//--------------------- .note.nv.cuver            --------------------------
	.section	.note.nv.cuver,"",@"SHT_NOTE"
	.sectionflags	@"SHF_NOTE_NV_CUVER"
        /*0018*/ 	.short	0x0001
        /*001a*/ 	.short	0x0064
        /*001c*/ 	.short	0x0001
        /*001e*/ 	.short	0x0000
        /*0020*/ 	.short	0x0001
        /*0022*/ 	.short	0x0000


//--------------------- .nv.info                  --------------------------
	.section	.nv.info,"",@"SHT_CUDA_INFO"
	.align	4


	//----- nvinfo : EIATTR_REGCOUNT
	.align		4
        /*0000*/ 	.byte	0x04, 0x2f
        /*0002*/ 	.short	(.L_1 - .L_0)
	.align		4
.L_0:
        /*0004*/ 	.word	index@(matmul_kernel)
        /*0008*/ 	.word	0x0000003e


	//----- nvinfo : EIATTR_FRAME_SIZE
	.align		4
.L_1:
        /*000c*/ 	.byte	0x04, 0x11
        /*000e*/ 	.short	(.L_3 - .L_2)
	.align		4
.L_2:
        /*0010*/ 	.word	index@(matmul_kernel)
        /*0014*/ 	.word	0x00000000


	//----- nvinfo : EIATTR_MIN_STACK_SIZE
	.align		4
.L_3:
        /*0018*/ 	.byte	0x04, 0x12
        /*001a*/ 	.short	(.L_5 - .L_4)
	.align		4
.L_4:
        /*001c*/ 	.word	index@(matmul_kernel)
        /*0020*/ 	.word	0x00000000
.L_5:


//--------------------- .nv.info.matmul_kernel    --------------------------
	.section	.nv.info.matmul_kernel,"",@"SHT_CUDA_INFO"
	.sectionflags	@""
	.align	4


	//----- nvinfo : EIATTR_CUDA_API_VERSION
	.align		4
        /*0000*/ 	.byte	0x04, 0x37
        /*0002*/ 	.short	(.L_7 - .L_6)
.L_6:
        /*0004*/ 	.word	0x00000081


	//----- nvinfo : EIATTR_KPARAM_INFO
	.align		4
.L_7:
        /*0008*/ 	.byte	0x04, 0x17
        /*000a*/ 	.short	(.L_9 - .L_8)
.L_8:
        /*000c*/ 	.word	0x00000000
        /*0010*/ 	.short	0x000d
        /*0012*/ 	.short	0x0048
        /*0014*/ 	.byte	0x00, 0xf4, 0x21, 0x00


	//----- nvinfo : EIATTR_KPARAM_INFO
	.align		4
.L_9:
        /*0018*/ 	.byte	0x04, 0x17
        /*001a*/ 	.short	(.L_11 - .L_10)
.L_10:
        /*001c*/ 	.word	0x00000000
        /*0020*/ 	.short	0x000c
        /*0022*/ 	.short	0x0040
        /*0024*/ 	.byte	0x00, 0xf4, 0x21, 0x00


	//----- nvinfo : EIATTR_KPARAM_INFO
	.align		4
.L_11:
        /*0028*/ 	.byte	0x04, 0x17
        /*002a*/ 	.short	(.L_13 - .L_12)
.L_12:
        /*002c*/ 	.word	0x00000000
        /*0030*/ 	.short	0x000b
        /*0032*/ 	.short	0x0038
        /*0034*/ 	.byte	0x00, 0xf0, 0x11, 0x00


	//----- nvinfo : EIATTR_KPARAM_INFO
	.align		4
.L_13:
        /*0038*/ 	.byte	0x04, 0x17
        /*003a*/ 	.short	(.L_15 - .L_14)
.L_14:
        /*003c*/ 	.word	0x00000000
        /*0040*/ 	.short	0x000a
        /*0042*/ 	.short	0x0034
        /*0044*/ 	.byte	0x00, 0xf0, 0x11, 0x00


	//----- nvinfo : EIATTR_KPARAM_INFO
	.align		4
.L_15:
        /*0048*/ 	.byte	0x04, 0x17
        /*004a*/ 	.short	(.L_17 - .L_16)
.L_16:
        /*004c*/ 	.word	0x00000000
        /*0050*/ 	.short	0x0009
        /*0052*/ 	.short	0x0030
        /*0054*/ 	.byte	0x00, 0xf0, 0x11, 0x00


	//----- nvinfo : EIATTR_KPARAM_INFO
	.align		4
.L_17:
        /*0058*/ 	.byte	0x04, 0x17
        /*005a*/ 	.short	(.L_19 - .L_18)
.L_18:
        /*005c*/ 	.word	0x00000000
        /*0060*/ 	.short	0x0008
        /*0062*/ 	.short	0x002c
        /*0064*/ 	.byte	0x00, 0xf0, 0x11, 0x00


	//----- nvinfo : EIATTR_KPARAM_INFO
	.align		4
.L_19:
        /*0068*/ 	.byte	0x04, 0x17
        /*006a*/ 	.short	(.L_21 - .L_20)
.L_20:
        /*006c*/ 	.word	0x00000000
        /*0070*/ 	.short	0x0007
        /*0072*/ 	.short	0x0028
        /*0074*/ 	.byte	0x00, 0xf0, 0x11, 0x00


	//----- nvinfo : EIATTR_KPARAM_INFO
	.align		4
.L_21:
        /*0078*/ 	.byte	0x04, 0x17
        /*007a*/ 	.short	(.L_23 - .L_22)
.L_22:
        /*007c*/ 	.word	0x00000000
        /*0080*/ 	.short	0x0006
        /*0082*/ 	.short	0x0024
        /*0084*/ 	.byte	0x00, 0xf0, 0x11, 0x00


	//----- nvinfo : EIATTR_KPARAM_INFO
	.align		4
.L_23:
        /*0088*/ 	.byte	0x04, 0x17
        /*008a*/ 	.short	(.L_25 - .L_24)
.L_24:
        /*008c*/ 	.word	0x00000000
        /*0090*/ 	.short	0x0005
        /*0092*/ 	.short	0x0020
        /*0094*/ 	.byte	0x00, 0xf0, 0x11, 0x00


	//----- nvinfo : EIATTR_KPARAM_INFO
	.align		4
.L_25:
        /*0098*/ 	.byte	0x04, 0x17
        /*009a*/ 	.short	(.L_27 - .L_26)
.L_26:
        /*009c*/ 	.word	0x00000000
        /*00a0*/ 	.short	0x0004
        /*00a2*/ 	.short	0x001c
        /*00a4*/ 	.byte	0x00, 0xf0, 0x11, 0x00


	//----- nvinfo : EIATTR_KPARAM_INFO
	.align		4
.L_27:
        /*00a8*/ 	.byte	0x04, 0x17
        /*00aa*/ 	.short	(.L_29 - .L_28)
.L_28:
        /*00ac*/ 	.word	0x00000000
        /*00b0*/ 	.short	0x0003
        /*00b2*/ 	.short	0x0018
        /*00b4*/ 	.byte	0x00, 0xf0, 0x11, 0x00


	//----- nvinfo : EIATTR_KPARAM_INFO
	.align		4
.L_29:
        /*00b8*/ 	.byte	0x04, 0x17
        /*00ba*/ 	.short	(.L_31 - .L_30)
.L_30:
        /*00bc*/ 	.word	0x00000000
        /*00c0*/ 	.short	0x0002
        /*00c2*/ 	.short	0x0010
        /*00c4*/ 	.byte	0x00, 0xf4, 0x21, 0x00


	//----- nvinfo : EIATTR_KPARAM_INFO
	.align		4
.L_31:
        /*00c8*/ 	.byte	0x04, 0x17
        /*00ca*/ 	.short	(.L_33 - .L_32)
.L_32:
        /*00cc*/ 	.word	0x00000000
        /*00d0*/ 	.short	0x0001
        /*00d2*/ 	.short	0x0008
        /*00d4*/ 	.byte	0x00, 0xf4, 0x21, 0x00


	//----- nvinfo : EIATTR_KPARAM_INFO
	.align		4
.L_33:
        /*00d8*/ 	.byte	0x04, 0x17
        /*00da*/ 	.short	(.L_35 - .L_34)
.L_34:
        /*00dc*/ 	.word	0x00000000
        /*00e0*/ 	.short	0x0000
        /*00e2*/ 	.short	0x0000
        /*00e4*/ 	.byte	0x00, 0xf4, 0x21, 0x00


	//----- nvinfo : EIATTR_SPARSE_MMA_MASK
	.align		4
.L_35:
        /*00e8*/ 	.byte	0x03, 0x50
        /*00ea*/ 	.short	0x0000


	//----- nvinfo : EIATTR_MAXREG_COUNT
	.align		4
        /*00ec*/ 	.byte	0x03, 0x1b
        /*00ee*/ 	.short	0x00ff


	//----- nvinfo : EIATTR_NUM_BARRIERS
	.align		4
        /*00f0*/ 	.byte	0x02, 0x4c
        /*00f2*/ 	.byte	0x01
	.zero		1


	//----- nvinfo : EIATTR_VRC_CTA_INIT_COUNT
	.align		4
        /*00f4*/ 	.byte	0x02, 0x4a
	.zero		1
	.zero		1


	//----- nvinfo : EIATTR_EXIT_INSTR_OFFSETS
	.align		4
        /*00f8*/ 	.byte	0x04, 0x1c
        /*00fa*/ 	.short	(.L_37 - .L_36)


	//   ....[0]....
.L_36:
        /*00fc*/ 	.word	0x00001d20


	//   ....[1]....
        /*0100*/ 	.word	0x00001d50


	//----- nvinfo : EIATTR_REQNTID
	.align		4
.L_37:
        /*0104*/ 	.byte	0x04, 0x10
        /*0106*/ 	.short	(.L_39 - .L_38)
.L_38:
        /*0108*/ 	.word	0x00000080
        /*010c*/ 	.word	0x00000001
        /*0110*/ 	.word	0x00000001


	//----- nvinfo : EIATTR_CBANK_PARAM_SIZE
	.align		4
.L_39:
        /*0114*/ 	.byte	0x03, 0x19
        /*0116*/ 	.short	0x0050


	//----- nvinfo : EIATTR_PARAM_CBANK
	.align		4
        /*0118*/ 	.byte	0x04, 0x0a
        /*011a*/ 	.short	(.L_41 - .L_40)
	.align		4
.L_40:
        /*011c*/ 	.word	index@(.nv.constant0.matmul_kernel)
        /*0120*/ 	.short	0x0380
        /*0122*/ 	.short	0x0050


	//----- nvinfo : EIATTR_SW_WAR
	.align		4
.L_41:
        /*0124*/ 	.byte	0x04, 0x36
        /*0126*/ 	.short	(.L_43 - .L_42)
.L_42:
        /*0128*/ 	.word	0x00000008
.L_43:


//--------------------- .nv.compat                --------------------------
	.section	.nv.compat,"",@"SHT_CUDA_COMPAT_INFO"
	.align	4
        /*0000*/ 	.byte	0x02, 0x02, 0x01, 0x00, 0x02, 0x05, 0x05, 0x00, 0x02, 0x03, 0x00, 0x00, 0x02, 0x06, 0x01, 0x00


//--------------------- .nv.callgraph             --------------------------
	.section	.nv.callgraph,"",@"SHT_CUDA_CALLGRAPH"
	.align	4
	.sectionentsize	8
	.align		4
        /*0000*/ 	.word	0x00000000
	.align		4
        /*0004*/ 	.word	0xffffffff
	.align		4
        /*0008*/ 	.word	0x00000000
	.align		4
        /*000c*/ 	.word	0xfffffffe
	.align		4
        /*0010*/ 	.word	0x00000000
	.align		4
        /*0014*/ 	.word	0xfffffffd
	.align		4
        /*0018*/ 	.word	0x00000000
	.align		4
        /*001c*/ 	.word	0xfffffffc


//--------------------- .text.matmul_kernel       --------------------------
	.section	.text.matmul_kernel,"ax",@progbits
	.align	128
        .global         matmul_kernel
        .type           matmul_kernel,@function
        .size           matmul_kernel,(.L_x_3 - matmul_kernel)
        .other          matmul_kernel,@"STO_CUDA_ENTRY STV_DEFAULT"
matmul_kernel:
.text.matmul_kernel:
[----:B------:R-:W0:Y:S08]  /*0000*/  LDC R1, c[0x0][0x37c] ;  /* 0x0000df00ff017b82 */ /* 0x000e300000000800 */
[----:B------:R-:W1:Y:S01]  /*0010*/  LDC.64 R14, c[0x0][0x398] ;  /* 0x0000e600ff0e7b82 */ /* 0x000e620000000a00 */
[----:B------:R-:W2:Y:S01]  /*0020*/  S2R R5, SR_CTAID.X ;  /* 0x0000000000057919 */ /* 0x000ea20000002500 */
[----:B------:R-:W-:Y:S01]  /*0030*/  UMOV UR4, 0x400 ;  /* 0x0000040000047882 */ /* 0x000fe20000000000 */
[----:B------:R-:W3:Y:S01]  /*0040*/  LDCU.64 UR6, c[0x0][0x358] ;  /* 0x00006b00ff0677ac */ /* 0x000ee20008000a00 */
[----:B------:R-:W4:Y:S04]  /*0050*/  S2R R56, SR_TID.X ;  /* 0x0000000000387919 */ /* 0x000f280000002100 */
[----:B------:R-:W5:Y:S08]  /*0060*/  LDC R12, c[0x0][0x3a0] ;  /* 0x0000e800ff0c7b82 */ /* 0x000f700000000800 */
[----:B------:R-:W0:Y:S01]  /*0070*/  S2UR UR5, SR_CgaCtaId ;  /* 0x00000000000579c3 */ /* 0x000e220000008800 */
[----:B-1----:R-:W-:-:S05]  /*0080*/  VIADD R0, R15, 0x1f ;  /* 0x0000001f0f007836 */ /* 0x002fca0000000000 */
[----:B------:R-:W-:Y:S01]  /*0090*/  SHF.R.S32.HI R3, RZ, 0x1f, R0 ;  /* 0x0000001fff037819 */ /* 0x000fe20000011400 */
[----:B-----5:R-:W-:-:S03]  /*00a0*/  VIADD R12, R12, 0x1f ;  /* 0x0000001f0c0c7836 */ /* 0x020fc60000000000 */
[----:B------:R-:W-:Y:S02]  /*00b0*/  LEA.HI R3, R3, R0, RZ, 0x5 ;  /* 0x0000000003037211 */ /* 0x000fe400078f28ff */
[----:B--2---:R-:W-:Y:S02]  /*00c0*/  IABS R8, R5 ;  /* 0x0000000500087213 */ /* 0x004fe40000000000 */
[----:B------:R-:W-:Y:S02]  /*00d0*/  SHF.R.S32.HI R3, RZ, 0x5, R3 ;  /* 0x00000005ff037819 */ /* 0x000fe40000011403 */
[C---:B----4-:R-:W-:Y:S01]  /*00e0*/  LOP3.LUT R55, R56.reuse, 0xf, RZ, 0xc0, !PT ;  /* 0x0000000f38377812 */ /* 0x050fe200078ec0ff */
[----:B0-----:R-:W-:Y:S01]  /*00f0*/  ULEA UR4, UR5, UR4, 0x18 ;  /* 0x0000000405047291 */ /* 0x001fe2000f8ec0ff */
[----:B------:R-:W-:Y:S01]  /*0100*/  SHF.R.U32.HI R53, RZ, 0x4, R56 ;  /* 0x00000004ff357819 */ /* 0x000fe20000011638 */
[----:B------:R-:W-:Y:S01]  /*0110*/  IMAD.SHL.U32 R4, R3, 0x8, RZ ;  /* 0x0000000803047824 */ /* 0x000fe200078e00ff */
[----:B------:R-:W-:-:S02]  /*0120*/  LOP3.LUT R54, R56, 0x1f, RZ, 0xc0, !PT ;  /* 0x0000001f38367812 */ /* 0x000fc400078ec0ff */
[----:B------:R-:W-:Y:S02]  /*0130*/  SGXT.U32 R53, R53, 0x3 ;  /* 0x000000033535781a */ /* 0x000fe40000000000 */
[-C--:B------:R-:W-:Y:S02]  /*0140*/  IABS R7, R4.reuse ;  /* 0x0000000400077213 */ /* 0x080fe40000000000 */
[----:B------:R-:W-:Y:S02]  /*0150*/  IABS R10, R4 ;  /* 0x00000004000a7213 */ /* 0x000fe40000000000 */
[----:B------:R-:W0:Y:S08]  /*0160*/  I2F.RP R0, R7 ;  /* 0x0000000700007306 */ /* 0x000e300000209400 */
[----:B0-----:R-:W0:Y:S02]  /*0170*/  MUFU.RCP R0, R0 ;  /* 0x0000000000007308 */ /* 0x001e240000001000 */
[----:B0-----:R-:W-:-:S02]  /*0180*/  VIADD R2, R0, 0xffffffe ;  /* 0x0ffffffe00027836 */ /* 0x001fc40000000000 */
[----:B------:R-:W-:-:S04]  /*0190*/  IMAD.MOV R0, RZ, RZ, -R10 ;  /* 0x000000ffff007224 */ /* 0x000fc800078e0a0a */
[----:B------:R0:W1:Y:S02]  /*01a0*/  F2I.FTZ.U32.TRUNC.NTZ R3, R2 ;  /* 0x0000000200037305 */ /* 0x000064000021f000 */
[----:B0-----:R-:W-:Y:S02]  /*01b0*/  IMAD.MOV.U32 R2, RZ, RZ, RZ ;  /* 0x000000ffff027224 */ /* 0x001fe400078e00ff */
[----:B-1----:R-:W-:-:S04]  /*01c0*/  IMAD.MOV R6, RZ, RZ, -R3 ;  /* 0x000000ffff067224 */ /* 0x002fc800078e0a03 */
[----:B------:R-:W-:Y:S02]  /*01d0*/  IMAD R9, R6, R7, RZ ;  /* 0x0000000706097224 */ /* 0x000fe400078e02ff */
[----:B------:R-:W-:Y:S02]  /*01e0*/  IMAD.MOV.U32 R6, RZ, RZ, R8 ;  /* 0x000000ffff067224 */ /* 0x000fe400078e0008 */
[----:B------:R-:W-:-:S06]  /*01f0*/  IMAD.HI.U32 R3, R3, R9, R2 ;  /* 0x0000000903037227 */ /* 0x000fcc00078e0002 */
[----:B------:R-:W-:-:S04]  /*0200*/  IMAD.HI.U32 R3, R3, R6, RZ ;  /* 0x0000000603037227 */ /* 0x000fc800078e00ff */
[----:B------:R-:W-:-:S05]  /*0210*/  IMAD R0, R3, R0, R6 ;  /* 0x0000000003007224 */ /* 0x000fca00078e0206 */
[----:B------:R-:W-:-:S13]  /*0220*/  ISETP.GT.U32.AND P1, PT, R7, R0, PT ;  /* 0x000000000700720c */ /* 0x000fda0003f24070 */
[----:B------:R-:W-:Y:S02]  /*0230*/  @!P1 IMAD.IADD R0, R0, 0x1, -R7 ;  /* 0x0000000100009824 */ /* 0x000fe400078e0a07 */
[----:B------:R-:W-:Y:S01]  /*0240*/  @!P1 VIADD R3, R3, 0x1 ;  /* 0x0000000103039836 */ /* 0x000fe20000000000 */
[----:B------:R-:W-:Y:S02]  /*0250*/  ISETP.NE.AND P1, PT, R4, RZ, PT ;  /* 0x000000ff0400720c */ /* 0x000fe40003f25270 */
[----:B------:R-:W-:Y:S02]  /*0260*/  ISETP.GE.U32.AND P0, PT, R0, R7, PT ;  /* 0x000000070000720c */ /* 0x000fe40003f06070 */
[----:B------:R-:W-:-:S04]  /*0270*/  LOP3.LUT R0, R5, R4, RZ, 0x3c, !PT ;  /* 0x0000000405007212 */ /* 0x000fc800078e3cff */
[----:B------:R-:W-:Y:S01]  /*0280*/  ISETP.GE.AND P2, PT, R0, RZ, PT ;  /* 0x000000ff0000720c */ /* 0x000fe20003f46270 */
[----:B------:R-:W-:-:S06]  /*0290*/  VIADD R0, R14, 0xf ;  /* 0x0000000f0e007836 */ /* 0x000fcc0000000000 */
[----:B------:R-:W-:-:S04]  /*02a0*/  @P0 VIADD R3, R3, 0x1 ;  /* 0x0000000103030836 */ /* 0x000fc80000000000 */
[----:B------:R-:W-:Y:S01]  /*02b0*/  IMAD.MOV.U32 R2, RZ, RZ, R3 ;  /* 0x000000ffff027224 */ /* 0x000fe200078e0003 */
[----:B------:R-:W-:-:S03]  /*02c0*/  SHF.R.S32.HI R3, RZ, 0x1f, R0 ;  /* 0x0000001fff037819 */ /* 0x000fc60000011400 */
[----:B------:R-:W-:Y:S01]  /*02d0*/  @!P2 IMAD.MOV R2, RZ, RZ, -R2 ;  /* 0x000000ffff02a224 */ /* 0x000fe200078e0a02 */
[----:B------:R-:W-:Y:S02]  /*02e0*/  @!P1 LOP3.LUT R2, RZ, R4, RZ, 0x33, !PT ;  /* 0x00000004ff029212 */ /* 0x000fe400078e33ff */
[----:B------:R-:W-:-:S03]  /*02f0*/  LEA.HI R3, R3, R0, RZ, 0x4 ;  /* 0x0000000003037211 */ /* 0x000fc600078f20ff */
[----:B------:R-:W-:Y:S02]  /*0300*/  IMAD.SHL.U32 R6, R2, 0x8, RZ ;  /* 0x0000000802067824 */ /* 0x000fe400078e00ff */
[----:B------:R-:W-:-:S03]  /*0310*/  IMAD.MOV R2, RZ, RZ, -R2 ;  /* 0x000000ffff027224 */ /* 0x000fc600078e0a02 */
[----:B------:R-:W-:Y:S01]  /*0320*/  LEA.HI.SX32 R3, R3, -R6, 0x1c ;  /* 0x8000000603037211 */ /* 0x000fe200078fe2ff */
[----:B------:R-:W-:-:S03]  /*0330*/  IMAD R4, R4, R2, R5 ;  /* 0x0000000204047224 */ /* 0x000fc600078e0205 */
[----:B------:R-:W-:Y:S02]  /*0340*/  VIMNMX R11, PT, PT, R3, 0x8, PT ;  /* 0x00000008030b7848 */ /* 0x000fe40003fe0100 */
[----:B------:R-:W-:Y:S02]  /*0350*/  IABS R9, R4 ;  /* 0x0000000400097213 */ /* 0x000fe40000000000 */
[----:B------:R-:W-:-:S04]  /*0360*/  IABS R7, R11 ;  /* 0x0000000b00077213 */ /* 0x000fc80000000000 */
[----:B------:R-:W0:Y:S08]  /*0370*/  I2F.RP R0, R7 ;  /* 0x0000000700007306 */ /* 0x000e300000209400 */
[----:B0-----:R-:W0:Y:S02]  /*0380*/  MUFU.RCP R0, R0 ;  /* 0x0000000000007308 */ /* 0x001e240000001000 */
[----:B0-----:R-:W-:-:S06]  /*0390*/  VIADD R3, R0, 0xffffffe ;  /* 0x0ffffffe00037836 */ /* 0x001fcc0000000000 */
[----:B------:R-:W0:Y:S02]  /*03a0*/  F2I.FTZ.U32.TRUNC.NTZ R3, R3 ;  /* 0x0000000300037305 */ /* 0x000e24000021f000 */
[----:B0-----:R-:W-:-:S04]  /*03b0*/  IMAD.MOV R8, RZ, RZ, -R3 ;  /* 0x000000ffff087224 */ /* 0x001fc800078e0a03 */
[----:B------:R-:W-:Y:S01]  /*03c0*/  IMAD.MOV.U32 R2, RZ, RZ, R8 ;  /* 0x000000ffff027224 */ /* 0x000fe200078e0008 */
[----:B------:R-:W-:-:S03]  /*03d0*/  IABS R8, R11 ;  /* 0x0000000b00087213 */ /* 0x000fc60000000000 */
[----:B------:R-:W-:Y:S02]  /*03e0*/  IMAD R5, R2, R7, RZ ;  /* 0x0000000702057224 */ /* 0x000fe400078e02ff */
[----:B------:R-:W-:Y:S02]  /*03f0*/  IMAD.MOV.U32 R2, RZ, RZ, RZ ;  /* 0x000000ffff027224 */ /* 0x000fe400078e00ff */
[----:B------:R-:W-:Y:S02]  /*0400*/  IMAD.MOV R0, RZ, RZ, -R8 ;  /* 0x000000ffff007224 */ /* 0x000fe400078e0a08 */
        /* <DEDUP_REMOVED lines=9> */
[----:B------:R-:W-:-:S07]  /*04a0*/  ISETP.GE.AND P2, PT, R0, RZ, PT ;  /* 0x000000ff0000720c */ /* 0x000fce0003f46270 */
[----:B------:R-:W-:Y:S01]  /*04b0*/  @P0 VIADD R2, R2, 0x1 ;  /* 0x0000000102020836 */ /* 0x000fe20000000000 */
[----:B------:R-:W-:-:S05]  /*04c0*/  ISETP.GT.AND P0, PT, R12, 0x1f, PT ;  /* 0x0000001f0c00780c */ /* 0x000fca0003f04270 */
[----:B------:R-:W-:Y:S01]  /*04d0*/  @!P2 IMAD.MOV R2, RZ, RZ, -R2 ;  /* 0x000000ffff02a224 */ /* 0x000fe200078e0a02 */
[----:B------:R-:W-:-:S05]  /*04e0*/  @!P1 LOP3.LUT R2, RZ, R11, RZ, 0x33, !PT ;  /* 0x0000000bff029212 */ /* 0x000fca00078e33ff */
[----:B------:R-:W-:Y:S02]  /*04f0*/  IMAD.MOV R0, RZ, RZ, -R2 ;  /* 0x000000ffff007224 */ /* 0x000fe400078e0a02 */
[C---:B------:R-:W-:Y:S01]  /*0500*/  @!P0 IMAD.SHL.U32 R52, R56.reuse, 0x20, RZ ;  /* 0x0000002038348824 */ /* 0x040fe200078e00ff */
[----:B------:R-:W-:Y:S01]  /*0510*/  @!P0 PRMT R13, RZ, 0x7610, R13 ;  /* 0x00007610ff0d8816 */ /* 0x000fe2000000000d */
[----:B------:R-:W-:Y:S02]  /*0520*/  IMAD R0, R11, R0, R4 ;  /* 0x000000000b007224 */ /* 0x000fe400078e0204 */
[----:B------:R-:W-:Y:S01]  /*0530*/  @!P0 IMAD.SHL.U32 R51, R56, 0x2, RZ ;  /* 0x0000000238338824 */ /* 0x000fe200078e00ff */
[----:B------:R-:W-:Y:S01]  /*0540*/  @!P0 PRMT R13, R13, 0x5410, RZ ;  /* 0x000054100d0d8816 */ /* 0x000fe200000000ff */
[----:B------:R-:W-:Y:S01]  /*0550*/  IMAD.IADD R0, R6, 0x1, R0 ;  /* 0x0000000106007824 */ /* 0x000fe200078e0200 */
[----:B------:R-:W-:Y:S01]  /*0560*/  @!P0 LOP3.LUT R50, R52, 0x60, RZ, 0xc0, !PT ;  /* 0x0000006034328812 */ /* 0x000fe200078ec0ff */
[----:B------:R-:W-:-:S02]  /*0570*/  IMAD.SHL.U32 R49, R2, 0x20, RZ ;  /* 0x0000002002317824 */ /* 0x000fc400078e00ff */
[----:B------:R-:W-:Y:S01]  /*0580*/  IMAD R55, R0, 0x10, R55 ;  /* 0x0000001000377824 */ /* 0x000fe200078e0237 */
[----:B------:R-:W-:-:S04]  /*0590*/  @!P0 PRMT R0, RZ, 0x7610, R0 ;  /* 0x00007610ff008816 */ /* 0x000fc80000000000 */
[----:B------:R-:W-:Y:S01]  /*05a0*/  @!P0 PRMT R0, R0, 0x5410, RZ ;  /* 0x0000541000008816 */ /* 0x000fe200000000ff */
[----:B---3--:R-:W-:Y:S06]  /*05b0*/  @!P0 BRA `(.L_x_0) ;  /* 0x0000001000f48947 */ /* 0x008fec0003800000 */
[----:B------:R-:W-:Y:S01]  /*05c0*/  IABS R0, R14 ;  /* 0x0000000e00007213 */ /* 0x000fe20000000000 */
[C---:B------:R-:W-:Y:S01]  /*05d0*/  IMAD.SHL.U32 R52, R56.reuse, 0x20, RZ ;  /* 0x0000002038347824 */ /* 0x040fe200078e00ff */
[----:B------:R-:W-:Y:S01]  /*05e0*/  IABS R3, R15 ;  /* 0x0000000f00037213 */ /* 0x000fe20000000000 */
[C---:B------:R-:W-:Y:S01]  /*05f0*/  IMAD.SHL.U32 R51, R56.reuse, 0x2, RZ ;  /* 0x0000000238337824 */ /* 0x040fe200078e00ff */
[----:B------:R-:W0:Y:S01]  /*0600*/  I2F.RP R4, R0 ;  /* 0x0000000000047306 */ /* 0x000e220000209400 */
[----:B------:R-:W-:Y:S01]  /*0610*/  LOP3.LUT R6, R56, 0x60, RZ, 0xc0, !PT ;  /* 0x0000006038067812 */ /* 0x000fe200078ec0ff */
[----:B------:R-:W1:Y:S01]  /*0620*/  LDC.64 R32, c[0x0][0x388] ;  /* 0x0000e200ff207b82 */ /* 0x000e620000000a00 */
[----:B------:R-:W-:Y:S01]  /*0630*/  IABS R13, R55 ;  /* 0x00000037000d7213 */ /* 0x000fe20000000000 */
[----:B------:R-:W2:Y:S01]  /*0640*/  LDCU UR8, c[0x0][0x3a4] ;  /* 0x00007480ff0877ac */ /* 0x000ea20008000800 */
[----:B------:R-:W-:Y:S02]  /*0650*/  LEA.HI R5, R6, R49, RZ, 0x1b ;  /* 0x0000003106057211 */ /* 0x000fe400078fd8ff */
[----:B------:R-:W-:Y:S01]  /*0660*/  ISETP.GE.AND P5, PT, R55, RZ, PT ;  /* 0x000000ff3700720c */ /* 0x000fe20003fa6270 */
[----:B------:R-:W3:Y:S01]  /*0670*/  I2F.RP R2, R3 ;  /* 0x0000000300027306 */ /* 0x000ee20000209400 */
[C---:B------:R-:W-:Y:S01]  /*0680*/  ISETP.GE.AND P1, PT, R5.reuse, RZ, PT ;  /* 0x000000ff0500720c */ /* 0x040fe20003f26270 */
[C---:B------:R-:W-:Y:S01]  /*0690*/  VIADD R21, R5.reuse, 0x18 ;  /* 0x0000001805157836 */ /* 0x040fe20000000000 */
[----:B------:R-:W-:Y:S01]  /*06a0*/  LOP3.LUT R50, R52, 0x60, RZ, 0xc0, !PT ;  /* 0x0000006034327812 */ /* 0x000fe200078ec0ff */
[C---:B------:R-:W-:Y:S01]  /*06b0*/  VIADD R25, R5.reuse, 0x14 ;  /* 0x0000001405197836 */ /* 0x040fe20000000000 */
[----:B------:R-:W4:Y:S01]  /*06c0*/  LDCU UR5, c[0x0][0x3a0] ;  /* 0x00007400ff0577ac */ /* 0x000f220008000800 */
[C---:B------:R-:W-:Y:S01]  /*06d0*/  VIADD R26, R5.reuse, 0x10 ;  /* 0x00000010051a7836 */ /* 0x040fe20000000000 */
[----:B------:R-:W-:Y:S01]  /*06e0*/  IABS R18, R21 ;  /* 0x0000001500127213 */ /* 0x000fe20000000000 */
[----:B0-----:R-:W0:Y:S01]  /*06f0*/  MUFU.RCP R4, R4 ;  /* 0x0000000400047308 */ /* 0x001e220000001000 */
[----:B------:R-:W-:-:S02]  /*0700*/  VIADD R27, R5, 0xc ;  /* 0x0000000c051b7836 */ /* 0x000fc40000000000 */
[C---:B------:R-:W-:Y:S02]  /*0710*/  VIADD R28, R5.reuse, 0x8 ;  /* 0x00000008051c7836 */ /* 0x040fe40000000000 */
[C---:B------:R-:W-:Y:S01]  /*0720*/  VIADD R23, R5.reuse, 0x4 ;  /* 0x0000000405177836 */ /* 0x040fe20000000000 */
[----:B------:R-:W-:Y:S02]  /*0730*/  IABS R20, R27 ;  /* 0x0000001b00147213 */ /* 0x000fe40000000000 */
[----:B---3--:R-:W3:Y:S01]  /*0740*/  MUFU.RCP R2, R2 ;  /* 0x0000000200027308 */ /* 0x008ee20000001000 */
[----:B------:R-:W-:Y:S02]  /*0750*/  IABS R22, R28 ;  /* 0x0000001c00167213 */ /* 0x000fe40000000000 */
[----:B------:R-:W-:Y:S01]  /*0760*/  IABS R24, R23 ;  /* 0x0000001700187213 */ /* 0x000fe20000000000 */
[----:B0-----:R-:W-:Y:S02]  /*0770*/  VIADD R10, R4, 0xffffffe ;  /* 0x0ffffffe040a7836 */ /* 0x001fe40000000000 */
[----:B------:R-:W-:Y:S01]  /*0780*/  VIADD R4, R5, 0x1c ;  /* 0x0000001c05047836 */ /* 0x000fe20000000000 */
[----:B------:R-:W-:Y:S01]  /*0790*/  IABS R5, R5 ;  /* 0x0000000500057213 */ /* 0x000fe20000000000 */
[----:B------:R0:W5:Y:S03]  /*07a0*/  F2I.FTZ.U32.TRUNC.NTZ R11, R10 ;  /* 0x0000000a000b7305 */ /* 0x000166000021f000 */
[----:B------:R-:W-:Y:S01]  /*07b0*/  IABS R16, R4 ;  /* 0x0000000400107213 */ /* 0x000fe20000000000 */
[----:B---3--:R-:W-:-:S04]  /*07c0*/  VIADD R8, R2, 0xffffffe ;  /* 0x0ffffffe02087836 */ /* 0x008fc80000000000 */
[----:B------:R3:W1:Y:S01]  /*07d0*/  F2I.FTZ.U32.TRUNC.NTZ R9, R8 ;  /* 0x0000000800097305 */ /* 0x000662000021f000 */
[----:B0-----:R-:W-:Y:S02]  /*07e0*/  IMAD.MOV.U32 R10, RZ, RZ, RZ ;  /* 0x000000ffff0a7224 */ /* 0x001fe400078e00ff */
[----:B-----5:R-:W-:Y:S02]  /*07f0*/  IMAD.MOV R7, RZ, RZ, -R11 ;  /* 0x000000ffff077224 */ /* 0x020fe400078e0a0b */
[----:B---3--:R-:W-:Y:S02]  /*0800*/  IMAD.MOV.U32 R8, RZ, RZ, RZ ;  /* 0x000000ffff087224 */ /* 0x008fe400078e00ff */
[----:B------:R-:W-:Y:S02]  /*0810*/  IMAD R7, R7, R0, RZ ;  /* 0x0000000007077224 */ /* 0x000fe400078e02ff */
[----:B-1----:R-:W-:Y:S02]  /*0820*/  IMAD.MOV R2, RZ, RZ, -R9 ;  /* 0x000000ffff027224 */ /* 0x002fe400078e0a09 */
[----:B------:R-:W-:-:S04]  /*0830*/  IMAD.HI.U32 R10, R11, R7, R10 ;  /* 0x000000070b0a7227 */ /* 0x000fc800078e000a */
[----:B------:R-:W-:Y:S02]  /*0840*/  IMAD R7, R2, R3, RZ ;  /* 0x0000000302077224 */ /* 0x000fe400078e02ff */
[----:B------:R-:W-:-:S04]  /*0850*/  IMAD.HI.U32 R10, R10, R13, RZ ;  /* 0x0000000d0a0a7227 */ /* 0x000fc800078e00ff */
[----:B------:R-:W-:Y:S01]  /*0860*/  IMAD.HI.U32 R7, R9, R7, R8 ;  /* 0x0000000709077227 */ /* 0x000fe200078e0008 */
[----:B------:R-:W-:-:S03]  /*0870*/  SHF.R.S32.HI R9, RZ, 0x1f, R12 ;  /* 0x0000001fff097819 */ /* 0x000fc6000001140c */
[----:B------:R-:W-:Y:S02]  /*0880*/  IMAD.MOV R11, RZ, RZ, -R10 ;  /* 0x000000ffff0b7224 */ /* 0x000fe400078e0a0a */
[----:B------:R-:W-:-:S04]  /*0890*/  IMAD.HI.U32 R2, R7, R16, RZ ;  /* 0x0000001007027227 */ /* 0x000fc800078e00ff */
[----:B------:R-:W-:Y:S01]  /*08a0*/  IMAD.MOV R10, RZ, RZ, -R2 ;  /* 0x000000ffff0a7224 */ /* 0x000fe200078e0a02 */
[----:B------:R-:W-:Y:S01]  /*08b0*/  LEA.HI R2, R9, R12, RZ, 0x5 ;  /* 0x0000000c09027211 */ /* 0x000fe200078f28ff */
[C---:B------:R-:W-:Y:S01]  /*08c0*/  IMAD R13, R0.reuse, R11, R13 ;  /* 0x0000000b000d7224 */ /* 0x040fe200078e020d */
[----:B------:R-:W-:Y:S01]  /*08d0*/  IABS R9, R25 ;  /* 0x0000001900097213 */ /* 0x000fe20000000000 */
[----:B------:R-:W-:Y:S01]  /*08e0*/  IMAD.HI.U32 R8, R7, R18, RZ ;  /* 0x0000001207087227 */ /* 0x000fe200078e00ff */
[----:B------:R-:W-:Y:S02]  /*08f0*/  IABS R12, R26 ;  /* 0x0000001a000c7213 */ /* 0x000fe40000000000 */
[----:B------:R-:W-:Y:S01]  /*0900*/  ISETP.GT.U32.AND P0, PT, R0, R13, PT ;  /* 0x0000000d0000720c */ /* 0x000fe20003f04070 */
[----:B------:R-:W-:Y:S01]  /*0910*/  IMAD.MOV R8, RZ, RZ, -R8 ;  /* 0x000000ffff087224 */ /* 0x000fe200078e0a08 */
[----:B------:R-:W-:Y:S01]  /*0920*/  SHF.R.S32.HI R2, RZ, 0x5, R2 ;  /* 0x00000005ff027819 */ /* 0x000fe20000011402 */
[----:B------:R-:W-:-:S02]  /*0930*/  IMAD R16, R3, R10, R16 ;  /* 0x0000000a03107224 */ /* 0x000fc400078e0210 */
[----:B------:R-:W-:Y:S02]  /*0940*/  IMAD.MOV.U32 R10, RZ, RZ, R9 ;  /* 0x000000ffff0a7224 */ /* 0x000fe400078e0009 */
[C---:B------:R-:W-:Y:S01]  /*0950*/  IMAD R18, R3.reuse, R8, R18 ;  /* 0x0000000803127224 */ /* 0x040fe200078e0212 */
[----:B------:R-:W-:Y:S01]  /*0960*/  ISETP.GT.U32.AND P2, PT, R3, R16, PT ;  /* 0x000000100300720c */ /* 0x000fe20003f44070 */
[----:B------:R-:W-:-:S04]  /*0970*/  IMAD.HI.U32 R8, R7, R10, RZ ;  /* 0x0000000a07087227 */ /* 0x000fc800078e00ff */
[----:B------:R-:W-:Y:S02]  /*0980*/  IMAD.MOV R8, RZ, RZ, -R8 ;  /* 0x000000ffff087224 */ /* 0x000fe400078e0a08 */
[----:B------:R-:W-:Y:S01]  /*0990*/  @!P0 IMAD.IADD R13, R13, 0x1, -R0 ;  /* 0x000000010d0d8824 */ /* 0x000fe200078e0a00 */
[----:B------:R-:W-:Y:S01]  /*09a0*/  ISETP.GT.U32.AND P0, PT, R3, R18, PT ;  /* 0x000000120300720c */ /* 0x000fe20003f04070 */
[----:B------:R-:W-:-:S03]  /*09b0*/  IMAD.HI.U32 R9, R7, R12, RZ ;  /* 0x0000000c07097227 */ /* 0x000fc600078e00ff */
[----:B------:R-:W-:Y:S01]  /*09c0*/  ISETP.GT.U32.AND P4, PT, R0, R13, PT ;  /* 0x0000000d0000720c */ /* 0x000fe20003f84070 */
[----:B------:R-:W-:Y:S02]  /*09d0*/  IMAD R8, R3, R8, R10 ;  /* 0x0000000803087224 */ /* 0x000fe400078e020a */
[----:B------:R-:W-:-:S03]  /*09e0*/  IMAD.HI.U32 R10, R7, R20, RZ ;  /* 0x00000014070a7227 */ /* 0x000fc600078e00ff */
[C---:B------:R-:W-:Y:S01]  /*09f0*/  ISETP.GT.U32.AND P3, PT, R3.reuse, R8, PT ;  /* 0x000000080300720c */ /* 0x040fe20003f64070 */
[----:B------:R-:W-:Y:S02]  /*0a00*/  IMAD.MOV R17, RZ, RZ, -R9 ;  /* 0x000000ffff117224 */ /* 0x000fe400078e0a09 */
[----:B------:R-:W-:Y:S02]  /*0a10*/  IMAD.MOV R19, RZ, RZ, -R10 ;  /* 0x000000ffff137224 */ /* 0x000fe400078e0a0a */
[C---:B------:R-:W-:Y:S02]  /*0a20*/  IMAD R10, R3.reuse, R17, R12 ;  /* 0x00000011030a7224 */ /* 0x040fe400078e020c */
[----:B------:R-:W-:Y:S01]  /*0a30*/  IMAD R12, R3, R19, R20 ;  /* 0x00000013030c7224 */ /* 0x000fe200078e0214 */
[----:B------:R-:W0:Y:S01]  /*0a40*/  LDC R17, c[0x0][0x3ac] ;  /* 0x0000eb00ff117b82 */ /* 0x000e220000000800 */
[----:B------:R-:W-:-:S03]  /*0a50*/  IMAD.HI.U32 R9, R7, R22, RZ ;  /* 0x0000001607097227 */ /* 0x000fc600078e00ff */
[----:B------:R-:W-:Y:S01]  /*0a60*/  ISETP.GT.U32.AND P6, PT, R3, R12, PT ;  /* 0x0000000c0300720c */ /* 0x000fe20003fc4070 */
[----:B------:R-:W-:-:S04]  /*0a70*/  IMAD.HI.U32 R11, R7, R24, RZ ;  /* 0x00000018070b7227 */ /* 0x000fc800078e00ff */
[----:B------:R-:W-:Y:S01]  /*0a80*/  @!P4 IMAD.IADD R13, R13, 0x1, -R0 ;  /* 0x000000010d0dc824 */ /* 0x000fe200078e0a00 */
[C---:B------:R-:W-:Y:S01]  /*0a90*/  ISETP.GT.U32.AND P4, PT, R3.reuse, R10, PT ;  /* 0x0000000a0300720c */ /* 0x040fe20003f84070 */
[----:B------:R-:W-:Y:S02]  /*0aa0*/  IMAD.MOV R9, RZ, RZ, -R9 ;  /* 0x000000ffff097224 */ /* 0x000fe400078e0a09 */
[----:B------:R-:W-:Y:S02]  /*0ab0*/  IMAD.MOV R11, RZ, RZ, -R11 ;  /* 0x000000ffff0b7224 */ /* 0x000fe400078e0a0b */
[--C-:B------:R-:W-:Y:S01]  /*0ac0*/  @!P0 IMAD.IADD R18, R18, 0x1, -R3.reuse ;  /* 0x0000000112128824 */ /* 0x100fe200078e0a03 */
[----:B------:R-:W-:Y:S01]  /*0ad0*/  ISETP.NE.AND P0, PT, R14, RZ, PT ;  /* 0x000000ff0e00720c */ /* 0x000fe20003f05270 */
[----:B------:R-:W-:Y:S01]  /*0ae0*/  IMAD R20, R3, R9, R22 ;  /* 0x0000000903147224 */ /* 0x000fe200078e0216 */
[----:B------:R-:W-:Y:S01]  /*0af0*/  LOP3.LUT R9, R53, 0x18, RZ, 0xfc, !PT ;  /* 0x0000001835097812 */ /* 0x000fe200078efcff */
[----:B------:R-:W-:-:S02]  /*0b00*/  @!P2 IMAD.IADD R16, R16, 0x1, -R3 ;  /* 0x000000011010a824 */ /* 0x000fc400078e0a03 */
[----:B------:R-:W-:Y:S01]  /*0b10*/  @!P3 IMAD.IADD R8, R8, 0x1, -R3 ;  /* 0x000000010808b824 */ /* 0x000fe200078e0a03 */
[C---:B------:R-:W-:Y:S01]  /*0b20*/  ISETP.GT.U32.AND P2, PT, R3.reuse, R20, PT ;  /* 0x000000140300720c */ /* 0x040fe20003f44070 */
[C---:B------:R-:W-:Y:S01]  /*0b30*/  IMAD R22, R3.reuse, R11, R24 ;  /* 0x0000000b03167224 */ /* 0x040fe200078e0218 */
[C---:B------:R-:W-:Y:S01]  /*0b40*/  ISETP.GT.U32.AND P3, PT, R3.reuse, R16, PT ;  /* 0x000000100300720c */ /* 0x040fe20003f64070 */
[----:B------:R-:W-:Y:S02]  /*0b50*/  IMAD.MOV.U32 R24, RZ, RZ, R5 ;  /* 0x000000ffff187224 */ /* 0x000fe400078e0005 */
[----:B------:R-:W-:Y:S01]  /*0b60*/  @!P6 IMAD.IADD R12, R12, 0x1, -R3 ;  /* 0x000000010c0ce824 */ /* 0x000fe200078e0a03 */
[----:B------:R-:W-:Y:S01]  /*0b70*/  ISETP.GT.U32.AND P6, PT, R3, R8, PT ;  /* 0x000000080300720c */ /* 0x000fe20003fc4070 */
[----:B------:R-:W-:-:S04]  /*0b80*/  IMAD.HI.U32 R7, R7, R24, RZ ;  /* 0x0000001807077227 */ /* 0x000fc800078e00ff */
[----:B------:R-:W-:Y:S01]  /*0b90*/  IMAD.MOV.U32 R0, RZ, RZ, R13 ;  /* 0x000000ffff007224 */ /* 0x000fe200078e000d */
[----:B------:R-:W-:Y:S01]  /*0ba0*/  SHF.R.S32.HI R13, RZ, 0x6, R56 ;  /* 0x00000006ff0d7819 */ /* 0x000fe20000011438 */
[----:B------:R-:W-:Y:S01]  /*0bb0*/  @!P4 IMAD.IADD R10, R10, 0x1, -R3 ;  /* 0x000000010a0ac824 */ /* 0x000fe200078e0a03 */
[C---:B------:R-:W-:Y:S01]  /*0bc0*/  ISETP.GT.U32.AND P4, PT, R3.reuse, R18, PT ;  /* 0x000000120300720c */ /* 0x040fe20003f84070 */
[----:B------:R-:W-:Y:S02]  /*0bd0*/  IMAD.MOV R7, RZ, RZ, -R7 ;  /* 0x000000ffff077224 */ /* 0x000fe400078e0a07 */
[----:B------:R-:W-:Y:S01]  /*0be0*/  @!P5 IMAD.MOV R0, RZ, RZ, -R0 ;  /* 0x000000ffff00d224 */ /* 0x000fe200078e0a00 */
[----:B------:R-:W-:Y:S01]  /*0bf0*/  @!P0 LOP3.LUT R0, RZ, R14, RZ, 0x33, !PT ;  /* 0x0000000eff008212 */ /* 0x000fe200078e33ff */
[C---:B------:R-:W-:Y:S01]  /*0c00*/  IMAD R14, R3.reuse, R7, R24 ;  /* 0x00000007030e7224 */ /* 0x040fe200078e0218 */
[C---:B------:R-:W-:Y:S01]  /*0c10*/  ISETP.GT.U32.AND P5, PT, R3.reuse, R10, PT ;  /* 0x0000000a0300720c */ /* 0x040fe20003fa4070 */
[--C-:B------:R-:W-:Y:S01]  /*0c20*/  @!P3 IMAD.IADD R16, R16, 0x1, -R3.reuse ;  /* 0x000000011010b824 */ /* 0x100fe200078e0a03 */
[C---:B------:R-:W-:Y:S01]  /*0c30*/  ISETP.GT.U32.AND P3, PT, R3.reuse, R22, PT ;  /* 0x000000160300720c */ /* 0x040fe20003f64070 */
[--C-:B------:R-:W-:Y:S01]  /*0c40*/  @!P6 IMAD.IADD R8, R8, 0x1, -R3.reuse ;  /* 0x000000010808e824 */ /* 0x100fe200078e0a03 */
[C---:B------:R-:W-:Y:S01]  /*0c50*/  ISETP.GT.U32.AND P6, PT, R3.reuse, R14, PT ;  /* 0x0000000e0300720c */ /* 0x040fe20003fc4070 */
[--C-:B------:R-:W-:Y:S01]  /*0c60*/  @!P2 IMAD.IADD R20, R20, 0x1, -R3.reuse ;  /* 0x000000011414a824 */ /* 0x100fe200078e0a03 */
[C---:B------:R-:W-:Y:S01]  /*0c70*/  ISETP.GT.U32.AND P2, PT, R3.reuse, R12, PT ;  /* 0x0000000c0300720c */ /* 0x040fe20003f44070 */
[--C-:B------:R-:W-:Y:S01]  /*0c80*/  @!P4 IMAD.IADD R18, R18, 0x1, -R3.reuse ;  /* 0x000000011212c824 */ /* 0x100fe200078e0a03 */
[----:B------:R-:W-:Y:S01]  /*0c90*/  ISETP.GE.AND P4, PT, R4, RZ, PT ;  /* 0x000000ff0400720c */ /* 0x000fe20003f86270 */
[C---:B------:R-:W-:Y:S01]  /*0ca0*/  IMAD.SHL.U32 R5, R56.reuse, 0x8, RZ ;  /* 0x0000000838057824 */ /* 0x040fe200078e00ff */
[----:B------:R-:W-:Y:S01]  /*0cb0*/  ISETP.GT.U32.AND P0, PT, R3, R20, PT ;  /* 0x000000140300720c */ /* 0x000fe20003f04070 */
[----:B------:R-:W-:Y:S01]  /*0cc0*/  IMAD.SHL.U32 R7, R56, 0x40, RZ ;  /* 0x0000004038077824 */ /* 0x000fe200078e00ff */
[----:B------:R-:W-:Y:S01]  /*0cd0*/  SHF.R.S32.HI R4, RZ, 0x2, R56 ;  /* 0x00000002ff047819 */ /* 0x000fe20000011438 */
[--C-:B------:R-:W-:Y:S01]  /*0ce0*/  @!P5 IMAD.IADD R10, R10, 0x1, -R3.reuse ;  /* 0x000000010a0ad824 */ /* 0x100fe200078e0a03 */
[----:B------:R-:W-:Y:S01]  /*0cf0*/  LOP3.LUT R5, R5, 0x30, RZ, 0xc0, !PT ;  /* 0x0000003005057812 */ /* 0x000fe200078ec0ff */
[--C-:B------:R-:W-:Y:S01]  /*0d00*/  @!P3 IMAD.IADD R22, R22, 0x1, -R3.reuse ;  /* 0x000000011616b824 */ /* 0x100fe200078e0a03 */
[----:B------:R-:W-:Y:S01]  /*0d10*/  ISETP.GE.AND P5, PT, R21, RZ, PT ;  /* 0x000000ff1500720c */ /* 0x000fe20003fa6270 */
[----:B------:R-:W-:Y:S01]  /*0d20*/  @!P6 IMAD.IADD R14, R14, 0x1, -R3 ;  /* 0x000000010e0ee824 */ /* 0x000fe200078e0a03 */
[----:B------:R-:W-:Y:S01]  /*0d30*/  SGXT R4, R4, 0x1 ;  /* 0x000000010404781a */ /* 0x000fe20000000200 */
[----:B------:R-:W-:Y:S01]  /*0d40*/  IMAD R24, R6, 0x10, R5 ;  /* 0x0000001006187824 */ /* 0x000fe200078e0205 */
[----:B------:R-:W-:Y:S01]  /*0d50*/  ISETP.GE.AND P3, PT, R27, RZ, PT ;  /* 0x000000ff1b00720c */ /* 0x000fe20003f66270 */
[----:B------:R-:W-:Y:S01]  /*0d60*/  @!P4 IMAD.MOV R16, RZ, RZ, -R16 ;  /* 0x000000ffff10c224 */ /* 0x000fe200078e0a10 */
[C---:B------:R-:W-:Y:S01]  /*0d70*/  ISETP.GT.U32.AND P4, PT, R3.reuse, R22, PT ;  /* 0x000000160300720c */ /* 0x040fe20003f84070 */
[--C-:B------:R-:W-:Y:S01]  /*0d80*/  @!P2 IMAD.IADD R12, R12, 0x1, -R3.reuse ;  /* 0x000000010c0ca824 */ /* 0x100fe200078e0a03 */
[----:B------:R-:W-:Y:S01]  /*0d90*/  ISETP.GT.U32.AND P6, PT, R3, R14, PT ;  /* 0x0000000e0300720c */ /* 0x000fe20003fc4070 */
[----:B------:R-:W-:Y:S01]  /*0da0*/  @!P0 IMAD.IADD R20, R20, 0x1, -R3 ;  /* 0x0000000114148824 */ /* 0x000fe200078e0a03 */
[----:B------:R-:W-:Y:S01]  /*0db0*/  LOP3.LUT R5, R4, 0x90, RZ, 0xc0, !PT ;  /* 0x0000009004057812 */ /* 0x000fe200078ec0ff */
[----:B------:R-:W-:Y:S01]  /*0dc0*/  IMAD.SHL.U32 R4, R56, 0x10, RZ ;  /* 0x0000001038047824 */ /* 0x000fe200078e00ff */
[----:B------:R-:W-:Y:S01]  /*0dd0*/  ISETP.GE.AND P2, PT, R25, RZ, PT ;  /* 0x000000ff1900720c */ /* 0x000fe20003f46270 */
[----:B------:R-:W-:Y:S01]  /*0de0*/  @!P5 IMAD.MOV R18, RZ, RZ, -R18 ;  /* 0x000000ffff12d224 */ /* 0x000fe200078e0a12 */
[----:B------:R-:W-:Y:S01]  /*0df0*/  LOP3.LUT R6, R5, 0x60, R52, 0xf8, !PT ;  /* 0x0000006005067812 */ /* 0x000fe200078ef834 */
[----:B--2---:R-:W-:Y:S01]  /*0e00*/  IMAD R58, R0, UR8, RZ ;  /* 0x00000008003a7c24 */ /* 0x004fe2000f8e02ff */
[----:B------:R-:W-:Y:S01]  /*0e10*/  LOP3.LUT R4, R4, 0x100, RZ, 0xc0, !PT ;  /* 0x0000010004047812 */ /* 0x000fe200078ec0ff */
[----:B------:R-:W-:Y:S01]  /*0e20*/  @!P3 IMAD.MOV R12, RZ, RZ, -R12 ;  /* 0x000000ffff0cb224 */ /* 0x000fe200078e0a0c */
[----:B------:R-:W-:Y:S01]  /*0e30*/  LOP3.LUT R47, R6, 0x10, R51, 0x78, !PT ;  /* 0x00000010062f7812 */ /* 0x000fe200078e7833 */
[--C-:B------:R-:W-:Y:S01]  /*0e40*/  @!P4 IMAD.IADD R22, R22, 0x1, -R3.reuse ;  /* 0x000000011616c824 */ /* 0x100fe200078e0a03 */
[----:B------:R-:W-:Y:S01]  /*0e50*/  ISETP.GE.AND P0, PT, R26, RZ, PT ;  /* 0x000000ff1a00720c */ /* 0x000fe20003f06270 */
[----:B------:R-:W-:Y:S01]  /*0e60*/  @!P6 IMAD.IADD R14, R14, 0x1, -R3 ;  /* 0x000000010e0ee824 */ /* 0x000fe200078e0a03 */
[----:B------:R-:W-:Y:S01]  /*0e70*/  ISETP.GE.AND P5, PT, R28, RZ, PT ;  /* 0x000000ff1c00720c */ /* 0x000fe20003fa6270 */
[----:B------:R-:W1:Y:S01]  /*0e80*/  LDC R3, c[0x0][0x3b0] ;  /* 0x0000ec00ff037b82 */ /* 0x000e620000000800 */
[----:B------:R-:W-:Y:S01]  /*0e90*/  ISETP.GE.AND P4, PT, R23, RZ, PT ;  /* 0x000000ff1700720c */ /* 0x000fe20003f86270 */
[----:B------:R-:W-:Y:S01]  /*0ea0*/  @!P2 IMAD.MOV R8, RZ, RZ, -R8 ;  /* 0x000000ffff08a224 */ /* 0x000fe200078e0a08 */
[----:B------:R-:W-:Y:S01]  /*0eb0*/  LOP3.LUT R7, R7, 0x1c0, RZ, 0xc0, !PT ;  /* 0x000001c007077812 */ /* 0x000fe200078ec0ff */
[----:B------:R-:W-:Y:S01]  /*0ec0*/  @!P1 IMAD.MOV R14, RZ, RZ, -R14 ;  /* 0x000000ffff0e9224 */ /* 0x000fe200078e0a0e */
[----:B------:R-:W-:Y:S01]  /*0ed0*/  IADD3 R47, PT, PT, R47, UR4, R4 ;  /* 0x000000042f2f7c10 */ /* 0x000fe2000fffe004 */
[----:B------:R-:W-:Y:S01]  /*0ee0*/  IMAD.WIDE R58, R58, 0x2, RZ ;  /* 0x000000023a3a7825 */ /* 0x000fe200078e02ff */
[----:B------:R-:W-:Y:S01]  /*0ef0*/  LOP3.LUT R24, R24, 0x30, R51, 0x78, !PT ;  /* 0x0000003018187812 */ /* 0x000fe200078e7833 */
[----:B------:R-:W2:Y:S01]  /*0f00*/  LDC R4, c[0x0][0x3a8] ;  /* 0x0000ea00ff047b82 */ /* 0x000ea20000000800 */
[----:B------:R-:W-:Y:S01]  /*0f10*/  ISETP.NE.AND P6, PT, R15, RZ, PT ;  /* 0x000000ff0f00720c */ /* 0x000fe20003fc5270 */
[----:B------:R-:W-:Y:S01]  /*0f20*/  @!P0 IMAD.MOV R10, RZ, RZ, -R10 ;  /* 0x000000ffff0a8224 */ /* 0x000fe200078e0a0a */
[----:B------:R-:W-:Y:S01]  /*0f30*/  IADD3 R48, PT, PT, R24, UR4, R7 ;  /* 0x0000000418307c10 */ /* 0x000fe2000fffe007 */
[----:B------:R-:W-:Y:S01]  /*0f40*/  @!P5 IMAD.MOV R20, RZ, RZ, -R20 ;  /* 0x000000ffff14d224 */ /* 0x000fe200078e0a14 */
[----:B------:R-:W-:Y:S01]  /*0f50*/  LOP3.LUT R15, RZ, R15, RZ, 0x33, !PT ;  /* 0x0000000fff0f7212 */ /* 0x000fe200078e33ff */
[----:B------:R-:W-:Y:S01]  /*0f60*/  @!P4 IMAD.MOV R22, RZ, RZ, -R22 ;  /* 0x000000ffff16c224 */ /* 0x000fe200078e0a16 */
[----:B------:R-:W-:Y:S01]  /*0f70*/  LOP3.LUT R5, R53, 0x10, RZ, 0xfc, !PT ;  /* 0x0000001035057812 */ /* 0x000fe200078efcff */
[----:B------:R-:W3:Y:S01]  /*0f80*/  LDC.64 R6, c[0x0][0x380] ;  /* 0x0000e000ff067b82 */ /* 0x000ee20000000a00 */
[----:B------:R-:W-:-:S02]  /*0f90*/  SEL R8, R15, R8, !P6 ;  /* 0x000000080f087207 */ /* 0x000fc40007000000 */
[C---:B------:R-:W-:Y:S02]  /*0fa0*/  SEL R16, R15.reuse, R16, !P6 ;  /* 0x000000100f107207 */ /* 0x040fe40007000000 */
[C---:B------:R-:W-:Y:S02]  /*0fb0*/  SEL R18, R15.reuse, R18, !P6 ;  /* 0x000000120f127207 */ /* 0x040fe40007000000 */
[C---:B------:R-:W-:Y:S01]  /*0fc0*/  SEL R10, R15.reuse, R10, !P6 ;  /* 0x0000000a0f0a7207 */ /* 0x040fe20007000000 */
[-C--:B-1----:R-:W-:Y:S01]  /*0fd0*/  IMAD R8, R8, R3.reuse, RZ ;  /* 0x0000000308087224 */ /* 0x082fe200078e02ff */
[C---:B------:R-:W-:Y:S01]  /*0fe0*/  SEL R12, R15.reuse, R12, !P6 ;  /* 0x0000000c0f0c7207 */ /* 0x040fe20007000000 */
[-C--:B------:R-:W-:Y:S01]  /*0ff0*/  IMAD R16, R16, R3.reuse, RZ ;  /* 0x0000000310107224 */ /* 0x080fe200078e02ff */
[C---:B------:R-:W-:Y:S01]  /*1000*/  SEL R20, R15.reuse, R20, !P6 ;  /* 0x000000140f147207 */ /* 0x040fe20007000000 */
[-C--:B------:R-:W-:Y:S01]  /*1010*/  IMAD R18, R18, R3.reuse, RZ ;  /* 0x0000000312127224 */ /* 0x080fe200078e02ff */
[C---:B------:R-:W-:Y:S01]  /*1020*/  SEL R22, R15.reuse, R22, !P6 ;  /* 0x000000160f167207 */ /* 0x040fe20007000000 */
[-C--:B------:R-:W-:Y:S01]  /*1030*/  IMAD R10, R10, R3.reuse, RZ ;  /* 0x000000030a0a7224 */ /* 0x080fe200078e02ff */
[----:B------:R-:W-:Y:S01]  /*1040*/  SEL R14, R15, R14, !P6 ;  /* 0x0000000e0f0e7207 */ /* 0x000fe20007000000 */
[-C--:B------:R-:W-:Y:S01]  /*1050*/  IMAD R12, R12, R3.reuse, RZ ;  /* 0x000000030c0c7224 */ /* 0x080fe200078e02ff */
[-C--:B------:R-:W-:Y:S01]  /*1060*/  LEA R40, P4, R8, R32.reuse, 0x1 ;  /* 0x0000002008287211 */ /* 0x080fe200078808ff */
[-C--:B------:R-:W-:Y:S01]  /*1070*/  IMAD R20, R20, R3.reuse, RZ ;  /* 0x0000000314147224 */ /* 0x080fe200078e02ff */
[----:B------:R-:W-:Y:S01]  /*1080*/  LEA R39, P3, R10, R32, 0x1 ;  /* 0x000000200a277211 */ /* 0x000fe200078608ff */
[----:B------:R-:W-:Y:S01]  /*1090*/  IMAD R22, R22, R3, RZ ;  /* 0x0000000316167224 */ /* 0x000fe200078e02ff */
[----:B------:R-:W-:Y:S01]  /*10a0*/  LEA.HI.X.SX32 R41, R8, R33, 0x1, P4 ;  /* 0x0000002108297211 */ /* 0x000fe200020f0eff */
[----:B------:R-:W-:Y:S01]  /*10b0*/  IMAD R14, R14, R3, RZ ;  /* 0x000000030e0e7224 */ /* 0x000fe200078e02ff */
[----:B------:R-:W-:Y:S01]  /*10c0*/  LOP3.LUT R3, R53, 0x8, RZ, 0xfc, !PT ;  /* 0x0000000835037812 */ /* 0x000fe200078efcff */
[----:B--2---:R-:W-:Y:S01]  /*10d0*/  IMAD R9, R9, R4, RZ ;  /* 0x0000000409097224 */ /* 0x004fe200078e02ff */
[----:B------:R-:W-:Y:S01]  /*10e0*/  LEA R31, P0, R22, R32, 0x1 ;  /* 0x00000020161f7211 */ /* 0x000fe200078008ff */
[----:B------:R-:W-:Y:S01]  /*10f0*/  IMAD R5, R5, R4, RZ ;  /* 0x0000000405057224 */ /* 0x000fe200078e02ff */
[----:B------:R-:W-:Y:S01]  /*1100*/  LEA R37, P2, R12, R32, 0x1 ;  /* 0x000000200c257211 */ /* 0x000fe200078408ff */
[----:B------:R-:W-:Y:S01]  /*1110*/  IMAD R8, R3, R4, RZ ;  /* 0x0000000403087224 */ /* 0x000fe200078e02ff */
[----:B------:R-:W-:Y:S01]  /*1120*/  LEA R23, P1, R20, R32, 0x1 ;  /* 0x0000002014177211 */ /* 0x000fe200078208ff */
[----:B------:R-:W-:Y:S01]  /*1130*/  IMAD R3, R53, R4, RZ ;  /* 0x0000000435037224 */ /* 0x000fe200078e02ff */
[----:B------:R-:W-:-:S02]  /*1140*/  LEA.HI.X.SX32 R30, R22, R33, 0x1, P0 ;  /* 0x00000021161e7211 */ /* 0x000fc400000f0eff */
[-C--:B------:R-:W-:Y:S02]  /*1150*/  LEA.HI.X.SX32 R36, R12, R33.reuse, 0x1, P2 ;  /* 0x000000210c247211 */ /* 0x080fe400010f0eff */
[-C--:B------:R-:W-:Y:S02]  /*1160*/  LEA.HI.X.SX32 R25, R20, R33.reuse, 0x1, P1 ;  /* 0x0000002114197211 */ /* 0x080fe400008f0eff */
[-C--:B---3--:R-:W-:Y:S02]  /*1170*/  LEA R46, P0, R9, R6.reuse, 0x1 ;  /* 0x00000006092e7211 */ /* 0x088fe400078008ff */
[----:B------:R-:W-:Y:S02]  /*1180*/  LEA.HI.X.SX32 R38, R10, R33, 0x1, P3 ;  /* 0x000000210a267211 */ /* 0x000fe400018f0eff */
[-C--:B------:R-:W-:Y:S02]  /*1190*/  LEA R29, P1, R5, R6.reuse, 0x1 ;  /* 0x00000006051d7211 */ /* 0x080fe400078208ff */
[----:B------:R-:W-:-:S02]  /*11a0*/  LEA R28, P2, R8, R6, 0x1 ;  /* 0x00000006081c7211 */ /* 0x000fc400078408ff */
[----:B------:R-:W-:Y:S01]  /*11b0*/  LEA R11, P3, R3, R6, 0x1 ;  /* 0x00000006030b7211 */ /* 0x000fe200078608ff */
[----:B------:R-:W-:Y:S01]  /*11c0*/  IMAD.SHL.U32 R6, R4, 0x20, RZ ;  /* 0x0000002004067824 */ /* 0x000fe200078e00ff */
[-C--:B------:R-:W-:Y:S02]  /*11d0*/  LEA.HI.X.SX32 R10, R9, R7.reuse, 0x1, P0 ;  /* 0x00000007090a7211 */ /* 0x080fe400000f0eff */
[----:B------:R-:W-:Y:S01]  /*11e0*/  LEA.HI.X.SX32 R9, R5, R7, 0x1, P1 ;  /* 0x0000000705097211 */ /* 0x000fe200008f0eff */
[----:B0-----:R-:W-:Y:S01]  /*11f0*/  IMAD R5, R54, R17, RZ ;  /* 0x0000001136057224 */ /* 0x001fe200078e02ff */
[-C--:B------:R-:W-:Y:S02]  /*1200*/  LEA.HI.X.SX32 R8, R8, R7.reuse, 0x1, P2 ;  /* 0x0000000708087211 */ /* 0x080fe400010f0eff */
[----:B------:R-:W-:Y:S02]  /*1210*/  LEA R44, P6, R16, R32, 0x1 ;  /* 0x00000020102c7211 */ /* 0x000fe400078c08ff */
[----:B------:R-:W-:-:S02]  /*1220*/  LEA.HI.X.SX32 R7, R3, R7, 0x1, P3 ;  /* 0x0000000703077211 */ /* 0x000fc400018f0eff */
[----:B------:R-:W-:Y:S02]  /*1230*/  SGXT R3, R13, 0x1 ;  /* 0x000000010d03781a */ /* 0x000fe40000000200 */
[----:B------:R-:W-:Y:S02]  /*1240*/  CS2R R12, SRZ ;  /* 0x00000000000c7805 */ /* 0x000fe4000001ff00 */
[----:B------:R-:W-:Y:S02]  /*1250*/  LEA.HI.X.SX32 R45, R16, R33, 0x1, P6 ;  /* 0x00000021102d7211 */ /* 0x000fe400030f0eff */
[----:B------:R-:W-:Y:S01]  /*1260*/  LOP3.LUT R16, R3, 0x90, RZ, 0xc0, !PT ;  /* 0x0000009003107812 */ /* 0x000fe200078ec0ff */
[----:B------:R-:W-:Y:S01]  /*1270*/  IMAD.SHL.U32 R3, R17, 0x20, RZ ;  /* 0x0000002011037824 */ /* 0x000fe200078e00ff */
[-C--:B------:R-:W-:Y:S02]  /*1280*/  LEA R43, P5, R18, R32.reuse, 0x1 ;  /* 0x00000020122b7211 */ /* 0x080fe400078a08ff */
[----:B------:R-:W-:-:S02]  /*1290*/  LEA R32, P6, R14, R32, 0x1 ;  /* 0x000000200e207211 */ /* 0x000fc400078c08ff */
[----:B------:R-:W-:Y:S02]  /*12a0*/  LOP3.LUT R4, R16, 0x7e, R51, 0x78, !PT ;  /* 0x0000007e10047812 */ /* 0x000fe400078e7833 */
[-C--:B------:R-:W-:Y:S02]  /*12b0*/  LEA.HI.X.SX32 R42, R18, R33.reuse, 0x1, P5 ;  /* 0x00000021122a7211 */ /* 0x080fe400028f0eff */
[----:B------:R-:W-:Y:S02]  /*12c0*/  LEA.HI.X.SX32 R33, R14, R33, 0x1, P6 ;  /* 0x000000210e217211 */ /* 0x000fe400030f0eff */
[----:B------:R-:W-:Y:S02]  /*12d0*/  CS2R R14, SRZ ;  /* 0x00000000000e7805 */ /* 0x000fe4000001ff00 */
[----:B----4-:R-:W-:-:S07]  /*12e0*/  LOP3.LUT R0, R4, 0x20, RZ, 0x3c, !PT ;  /* 0x0000002004007812 */ /* 0x010fce00078e3cff */
.L_x_1:
[C---:B------:R-:W-:Y:S02]  /*12f0*/  ISETP.GE.AND P0, PT, R53.reuse, UR5, PT ;  /* 0x0000000535007c0c */ /* 0x040fe4000bf06270 */
[----:B------:R-:W-:Y:S02]  /*1300*/  IADD3 R18, P1, PT, R58, R11, RZ ;  /* 0x0000000b3a127210 */ /* 0x000fe40007f3e0ff */
[----:B------:R-:W-:Y:S02]  /*1310*/  PRMT R24, RZ, 0x7610, R24 ;  /* 0x00007610ff187816 */ /* 0x000fe40000000018 */
[----:B------:R-:W-:Y:S01]  /*1320*/  LOP3.LUT R16, R53, 0x8, RZ, 0xfc, !PT ;  /* 0x0000000835107812 */ /* 0x000fe200078efcff */
[----:B------:R-:W-:-:S03]  /*1330*/  IMAD.X R19, R59, 0x1, R7, P1 ;  /* 0x000000013b137824 */ /* 0x000fc600008e0607 */
[----:B------:R-:W-:Y:S02]  /*1340*/  ISETP.GE.AND P2, PT, R16, UR5, PT ;  /* 0x0000000510007c0c */ /* 0x000fe4000bf46270 */
[----:B------:R-:W-:Y:S01]  /*1350*/  IADD3 R16, P1, PT, R58, R28, RZ ;  /* 0x0000001c3a107210 */ /* 0x000fe20007f3e0ff */
[----:B------:R0:W2:Y:S01]  /*1360*/  @!P0 LDG.E.U16 R24, desc[UR6][R18.64] ;  /* 0x0000000612188981 */ /* 0x0000a2000c1e1500 */
[----:B------:R-:W-:-:S03]  /*1370*/  PRMT R22, RZ, 0x7610, R22 ;  /* 0x00007610ff167816 */ /* 0x000fc60000000016 */
[----:B------:R-:W-:Y:S01]  /*1380*/  IMAD.X R17, R59, 0x1, R8, P1 ;  /* 0x000000013b117824 */ /* 0x000fe200008e0608 */
[C---:B------:R-:W-:Y:S02]  /*1390*/  LOP3.LUT R21, R53.reuse, 0x10, RZ, 0xfc, !PT ;  /* 0x0000001035157812 */ /* 0x040fe400078efcff */
[----:B------:R-:W-:-:S03]  /*13a0*/  LOP3.LUT R20, R53, 0x18, RZ, 0xfc, !PT ;  /* 0x0000001835147812 */ /* 0x000fc600078efcff */
[----:B------:R1:W3:Y:S01]  /*13b0*/  @!P2 LDG.E.U16 R22, desc[UR6][R16.64] ;  /* 0x000000061016a981 */ /* 0x0002e2000c1e1500 */
[----:B------:R-:W-:Y:S02]  /*13c0*/  ISETP.GE.AND P2, PT, R21, UR5, PT ;  /* 0x0000000515007c0c */ /* 0x000fe4000bf46270 */
[----:B------:R-:W-:Y:S02]  /*13d0*/  ISETP.GE.AND P3, PT, R20, UR5, PT ;  /* 0x0000000514007c0c */ /* 0x000fe4000bf66270 */
[C---:B------:R-:W-:Y:S02]  /*13e0*/  IADD3 R20, P1, PT, R58.reuse, R29, RZ ;  /* 0x0000001d3a147210 */ /* 0x040fe40007f3e0ff */
[----:B0-----:R-:W-:Y:S02]  /*13f0*/  IADD3 R18, P0, PT, R58, R46, RZ ;  /* 0x0000002e3a127210 */ /* 0x001fe40007f1e0ff */
[----:B-1----:R-:W-:Y:S01]  /*1400*/  PRMT R17, RZ, 0x7610, R17 ;  /* 0x00007610ff117816 */ /* 0x002fe20000000011 */
[C---:B------:R-:W-:Y:S01]  /*1410*/  IMAD.X R21, R59.reuse, 0x1, R9, P1 ;  /* 0x000000013b157824 */ /* 0x040fe200008e0609 */
[----:B------:R-:W-:Y:S01]  /*1420*/  PRMT R16, RZ, 0x7610, R16 ;  /* 0x00007610ff107816 */ /* 0x000fe20000000010 */
[----:B------:R-:W-:Y:S01]  /*1430*/  IMAD.X R19, R59, 0x1, R10, P0 ;  /* 0x000000013b137824 */ /* 0x000fe200000e060a */
[----:B------:R-:W-:-:S02]  /*1440*/  LOP3.LUT R31, R31, R30, RZ, 0x3c, !PT ;  /* 0x0000001e1f1f7212 */ /* 0x000fc400078e3cff */
[----:B------:R0:W4:Y:S01]  /*1450*/  @!P2 LDG.E.U16 R17, desc[UR6][R20.64] ;  /* 0x000000061411a981 */ /* 0x000122000c1e1500 */
[----:B------:R-:W-:-:S03]  /*1460*/  ISETP.GE.AND P0, PT, R54, UR5, PT ;  /* 0x0000000536007c0c */ /* 0x000fc6000bf06270 */
[----:B------:R1:W5:Y:S01]  /*1470*/  @!P3 LDG.E.U16 R16, desc[UR6][R18.64] ;  /* 0x000000061210b981 */ /* 0x000362000c1e1500 */
[----:B------:R-:W-:Y:S01]  /*1480*/  BAR.SYNC.DEFER_BLOCKING 0x0 ;  /* 0x0000000000007b1d */ /* 0x000fe20000010000 */
[----:B------:R-:W-:Y:S01]  /*1490*/  LOP3.LUT R30, R31, R30, RZ, 0x3c, !PT ;  /* 0x0000001e1f1e7212 */ /* 0x000fe200078e3cff */
[----:B------:R-:W-:Y:S01]  /*14a0*/  IMAD.WIDE R34, R5, 0x2, R32 ;  /* 0x0000000205227825 */ /* 0x000fe200078e0220 */
[----:B0-----:R-:W-:Y:S02]  /*14b0*/  PRMT R20, RZ, 0x7610, R20 ;  /* 0x00007610ff147816 */ /* 0x001fe40000000014 */
[----:B------:R-:W-:Y:S02]  /*14c0*/  LOP3.LUT R31, R31, R30, RZ, 0x3c, !PT ;  /* 0x0000001e1f1f7212 */ /* 0x000fe400078e3cff */
[----:B-1----:R-:W-:Y:S02]  /*14d0*/  PRMT R18, RZ, 0x7610, R18 ;  /* 0x00007610ff127816 */ /* 0x002fe40000000012 */
[----:B------:R-:W-:Y:S01]  /*14e0*/  LOP3.LUT R37, R37, R36, RZ, 0x3c, !PT ;  /* 0x0000002425257212 */ /* 0x000fe200078e3cff */
[----:B------:R-:W-:Y:S01]  /*14f0*/  IMAD.WIDE R26, R5, 0x2, R30 ;  /* 0x00000002051a7825 */ /* 0x000fe200078e021e */
[----:B------:R-:W-:-:S02]  /*1500*/  PRMT R19, RZ, 0x7610, R19 ;  /* 0x00007610ff137816 */ /* 0x000fc40000000013 */
[----:B------:R-:W-:Y:S02]  /*1510*/  LOP3.LUT R36, R37, R36, RZ, 0x3c, !PT ;  /* 0x0000002425247212 */ /* 0x000fe400078e3cff */
[----:B------:R-:W-:Y:S02]  /*1520*/  LOP3.LUT R39, R39, R38, RZ, 0x3c, !PT ;  /* 0x0000002627277212 */ /* 0x000fe400078e3cff */
[----:B------:R-:W-:Y:S01]  /*1530*/  LOP3.LUT R37, R37, R36, RZ, 0x3c, !PT ;  /* 0x0000002425257212 */ /* 0x000fe200078e3cff */
[----:B------:R0:W5:Y:S04]  /*1540*/  @!P0 LDG.E.U16 R20, desc[UR6][R34.64] ;  /* 0x0000000622148981 */ /* 0x000168000c1e1500 */
[----:B------:R1:W5:Y:S01]  /*1550*/  @!P0 LDG.E.U16 R18, desc[UR6][R26.64] ;  /* 0x000000061a128981 */ /* 0x000362000c1e1500 */
[----:B0-----:R-:W-:-:S02]  /*1560*/  IMAD.MOV.U32 R34, RZ, RZ, R23 ;  /* 0x000000ffff227224 */ /* 0x001fc400078e0017 */
[----:B------:R-:W-:Y:S01]  /*1570*/  IMAD.MOV.U32 R35, RZ, RZ, R25 ;  /* 0x000000ffff237224 */ /* 0x000fe200078e0019 */
[----:B------:R-:W-:Y:S01]  /*1580*/  LOP3.LUT R38, R39, R38, RZ, 0x3c, !PT ;  /* 0x0000002627267212 */ /* 0x000fe200078e3cff */
[----:B-1----:R-:W-:Y:S01]  /*1590*/  IMAD.WIDE R26, R5, 0x2, R34 ;  /* 0x00000002051a7825 */ /* 0x002fe200078e0222 */
[----:B------:R-:W-:Y:S02]  /*15a0*/  PRMT R21, RZ, 0x7610, R21 ;  /* 0x00007610ff157816 */ /* 0x000fe40000000015 */
[----:B------:R-:W-:Y:S02]  /*15b0*/  LOP3.LUT R39, R39, R38, RZ, 0x3c, !PT ;  /* 0x0000002627277212 */ /* 0x000fe400078e3cff */
[----:B------:R0:W5:Y:S01]  /*15c0*/  @!P0 LDG.E.U16 R19, desc[UR6][R26.64] ;  /* 0x000000061a138981 */ /* 0x000162000c1e1500 */
[----:B------:R-:W-:Y:S02]  /*15d0*/  PRMT R23, RZ, 0x7610, R23 ;  /* 0x00007610ff177816 */ /* 0x000fe40000000017 */
[----:B------:R-:W-:Y:S01]  /*15e0*/  LOP3.LUT R43, R43, R42, RZ, 0x3c, !PT ;  /* 0x0000002a2b2b7212 */ /* 0x000fe200078e3cff */
[----:B0-----:R-:W-:-:S03]  /*15f0*/  IMAD.WIDE R26, R5, 0x2, R36 ;  /* 0x00000002051a7825 */ /* 0x001fc600078e0224 */
[C---:B------:R-:W-:Y:S02]  /*1600*/  LOP3.LUT R42, R43.reuse, R42, RZ, 0x3c, !PT ;  /* 0x0000002a2b2a7212 */ /* 0x040fe400078e3cff */
[----:B------:R0:W5:Y:S01]  /*1610*/  @!P0 LDG.E.U16 R21, desc[UR6][R26.64] ;  /* 0x000000061a158981 */ /* 0x000162000c1e1500 */
[----:B------:R-:W-:Y:S02]  /*1620*/  PRMT R25, RZ, 0x7610, R25 ;  /* 0x00007610ff197816 */ /* 0x000fe40000000019 */
[----:B------:R-:W-:Y:S01]  /*1630*/  LOP3.LUT R43, R43, R42, RZ, 0x3c, !PT ;  /* 0x0000002a2b2b7212 */ /* 0x000fe200078e3cff */
[----:B0-----:R-:W-:-:S05]  /*1640*/  IMAD.WIDE R26, R5, 0x2, R38 ;  /* 0x00000002051a7825 */ /* 0x001fca00078e0226 */
[----:B------:R0:W5:Y:S02]  /*1650*/  @!P0 LDG.E.U16 R23, desc[UR6][R26.64] ;  /* 0x000000061a178981 */ /* 0x000164000c1e1500 */
[----:B0-----:R-:W-:-:S05]  /*1660*/  IMAD.WIDE R26, R5, 0x2, R40 ;  /* 0x00000002051a7825 */ /* 0x001fca00078e0228 */
[----:B------:R0:W5:Y:S01]  /*1670*/  @!P0 LDG.E.U16 R25, desc[UR6][R26.64] ;  /* 0x000000061a198981 */ /* 0x000162000c1e1500 */
[----:B------:R-:W-:Y:S01]  /*1680*/  PRMT R57, RZ, 0x7610, R57 ;  /* 0x00007610ff397816 */ /* 0x000fe20000000039 */
[----:B0-----:R-:W-:Y:S02]  /*1690*/  IMAD.WIDE R26, R5, 0x2, R42 ;  /* 0x00000002051a7825 */ /* 0x001fe400078e022a */
[----:B--2---:R0:W-:Y:S02]  /*16a0*/  STS.U16 [R4+UR4+0x800], R24 ;  /* 0x0008001804007988 */ /* 0x0041e40008000404 */
[----:B0-----:R-:W-:-:S06]  /*16b0*/  PRMT R24, RZ, 0x7610, R24 ;  /* 0x00007610ff187816 */ /* 0x001fcc0000000018 */
[----:B------:R0:W2:Y:S02]  /*16c0*/  @!P0 LDG.E.U16 R24, desc[UR6][R26.64] ;  /* 0x000000061a188981 */ /* 0x0000a4000c1e1500 */
[----:B0-----:R-:W-:-:S05]  /*16d0*/  IMAD.WIDE R26, R5, 0x2, R44 ;  /* 0x00000002051a7825 */ /* 0x001fca00078e022c */
[----:B------:R-:W2:Y:S04]  /*16e0*/  @!P0 LDG.E.U16 R57, desc[UR6][R26.64] ;  /* 0x000000061a398981 */ /* 0x000ea8000c1e1500 */
[----:B---3--:R-:W-:Y:S04]  /*16f0*/  STS.U16 [R4+UR4+0x900], R22 ;  /* 0x0009001604007988 */ /* 0x008fe80008000404 */
[----:B----4-:R-:W-:Y:S04]  /*1700*/  STS.U16 [R4+UR4+0xa00], R17 ;  /* 0x000a001104007988 */ /* 0x010fe80008000404 */
[----:B-----5:R-:W-:Y:S04]  /*1710*/  STS.U16 [R4+UR4+0xb00], R16 ;  /* 0x000b001004007988 */ /* 0x020fe80008000404 */
[----:B------:R-:W-:Y:S04]  /*1720*/  STS.U16 [R4+UR4], R20 ;  /* 0x0000001404007988 */ /* 0x000fe80008000404 */
[----:B------:R-:W-:Y:S04]  /*1730*/  STS.U16 [R4+UR4+0x200], R19 ;  /* 0x0002001304007988 */ /* 0x000fe80008000404 */
[----:B------:R-:W-:Y:S01]  /*1740*/  STS.U16 [R4+UR4+0x400], R23 ;  /* 0x0004001704007988 */ /* 0x000fe20008000404 */
[----:B------:R-:W-:-:S05]  /*1750*/  VIADD R2, R2, 0xffffffff ;  /* 0xffffffff02027836 */ /* 0x000fca0000000000 */
[----:B------:R-:W-:Y:S01]  /*1760*/  ISETP.NE.U32.AND P0, PT, R2, RZ, PT ;  /* 0x000000ff0200720c */ /* 0x000fe20003f05070 */
[----:B------:R-:W-:Y:S01]  /*1770*/  IMAD.WIDE R34, R3, 0x2, R34 ;  /* 0x0000000203227825 */ /* 0x000fe200078e0222 */
[----:B------:R-:W-:-:S03]  /*1780*/  UIADD3 UR5, UPT, UPT, UR5, -0x20, URZ ;  /* 0xffffffe005057890 */ /* 0x000fc6000fffe0ff */
[----:B------:R-:W-:-:S04]  /*1790*/  IMAD.WIDE R44, R3, 0x2, R44 ;  /* 0x00000002032c7825 */ /* 0x000fc800078e022c */
[----:B------:R-:W-:-:S04]  /*17a0*/  IMAD.WIDE R40, R3, 0x2, R40 ;  /* 0x0000000203287825 */ /* 0x000fc800078e0228 */
[----:B------:R-:W-:-:S04]  /*17b0*/  IMAD.WIDE R32, R3, 0x2, R32 ;  /* 0x0000000203207825 */ /* 0x000fc800078e0220 */
[----:B------:R-:W-:Y:S01]  /*17c0*/  IMAD.WIDE R58, R6, 0x2, R58 ;  /* 0x00000002063a7825 */ /* 0x000fe200078e023a */
[----:B--2---:R-:W-:Y:S04]  /*17d0*/  STS.U16 [R4+UR4+0x600], R24 ;  /* 0x0006001804007988 */ /* 0x004fe80008000404 */
[----:B------:R-:W-:Y:S04]  /*17e0*/  STS.U16 [R0+UR4+0x100], R18 ;  /* 0x0001001200007988 */ /* 0x000fe80008000404 */
[----:B------:R-:W-:Y:S04]  /*17f0*/  STS.U16 [R0+UR4+0x300], R21 ;  /* 0x0003001500007988 */ /* 0x000fe80008000404 */
[----:B------:R-:W-:Y:S04]  /*1800*/  STS.U16 [R0+UR4+0x500], R25 ;  /* 0x0005001900007988 */ /* 0x000fe80008000404 */
[----:B------:R-:W-:Y:S01]  /*1810*/  STS.U16 [R0+UR4+0x700], R57 ;  /* 0x0007003900007988 */ /* 0x000fe20008000404 */
[----:B------:R-:W-:Y:S06]  /*1820*/  BAR.SYNC.DEFER_BLOCKING 0x0 ;  /* 0x0000000000007b1d */ /* 0x000fec0000010000 */
[----:B------:R-:W-:Y:S04]  /*1830*/  LDSM.16.MT88.4 R16, [R47+0x800] ;  /* 0x000800002f10783b */ /* 0x000fe80000004200 */
[----:B------:R-:W0:Y:S04]  /*1840*/  LDSM.16.M88.4 R20, [R48] ;  /* 0x000000003014783b */ /* 0x000e280000000200 */
[----:B------:R-:W1:Y:S01]  /*1850*/  LDSM.16.MT88.4 R24, [R47+0xa00] ;  /* 0x000a00002f18783b */ /* 0x000e620000004200 */
[----:B0-----:R-:W-:Y:S01]  /*1860*/  HMMA.16816.F32.BF16 R12, R16, R20, R12 ;  /* 0x00000014100c723c */ /* 0x001fe2000004180c */
[----:B------:R-:W-:-:S04]  /*1870*/  IMAD.WIDE R16, R3, 0x2, R42 ;  /* 0x0000000203107825 */ /* 0x000fc800078e022a */
[----:B------:R-:W-:Y:S02]  /*1880*/  IMAD.MOV.U32 R43, RZ, RZ, R16 ;  /* 0x000000ffff2b7224 */ /* 0x000fe400078e0010 */
[----:B------:R-:W-:Y:S02]  /*1890*/  IMAD.MOV.U32 R42, RZ, RZ, R17 ;  /* 0x000000ffff2a7224 */ /* 0x000fe400078e0011 */
[----:B------:R-:W-:-:S04]  /*18a0*/  IMAD.WIDE R16, R3, 0x2, R36 ;  /* 0x0000000203107825 */ /* 0x000fc800078e0224 */
[----:B------:R-:W-:Y:S02]  /*18b0*/  IMAD.MOV.U32 R37, RZ, RZ, R16 ;  /* 0x000000ffff257224 */ /* 0x000fe400078e0010 */
[----:B------:R-:W-:Y:S02]  /*18c0*/  IMAD.MOV.U32 R36, RZ, RZ, R17 ;  /* 0x000000ffff247224 */ /* 0x000fe400078e0011 */
[----:B------:R-:W-:-:S03]  /*18d0*/  IMAD.WIDE R18, R3, 0x2, R38 ;  /* 0x0000000203127825 */ /* 0x000fc600078e0226 */
[----:B-1----:R-:W-:Y:S01]  /*18e0*/  HMMA.16816.F32.BF16 R12, R24, R22, R12 ;  /* 0x00000016180c723c */ /* 0x002fe2000004180c */
[----:B------:R-:W-:-:S04]  /*18f0*/  IMAD.WIDE R16, R3, 0x2, R30 ;  /* 0x0000000203107825 */ /* 0x000fc800078e021e */
[----:B------:R-:W-:Y:S02]  /*1900*/  IMAD.MOV.U32 R39, RZ, RZ, R18 ;  /* 0x000000ffff277224 */ /* 0x000fe400078e0012 */
[----:B------:R-:W-:Y:S02]  /*1910*/  IMAD.MOV.U32 R38, RZ, RZ, R19 ;  /* 0x000000ffff267224 */ /* 0x000fe400078e0013 */
[----:B------:R-:W-:Y:S02]  /*1920*/  IMAD.MOV.U32 R23, RZ, RZ, R34 ;  /* 0x000000ffff177224 */ /* 0x000fe400078e0022 */
[----:B------:R-:W-:Y:S02]  /*1930*/  IMAD.MOV.U32 R25, RZ, RZ, R35 ;  /* 0x000000ffff197224 */ /* 0x000fe400078e0023 */
[----:B------:R-:W-:Y:S02]  /*1940*/  IMAD.MOV.U32 R31, RZ, RZ, R16 ;  /* 0x000000ffff1f7224 */ /* 0x000fe400078e0010 */
[----:B------:R-:W-:Y:S01]  /*1950*/  IMAD.MOV.U32 R30, RZ, RZ, R17 ;  /* 0x000000ffff1e7224 */ /* 0x000fe200078e0011 */
[----:B------:R-:W-:Y:S06]  /*1960*/  @P0 BRA `(.L_x_1) ;  /* 0xfffffff800600947 */ /* 0x000fec000383ffff */
[----:B------:R-:W-:Y:S02]  /*1970*/  F2FP.BF16.F32.PACK_AB R0, R15, R14 ;  /* 0x0000000e0f00723e */ /* 0x000fe400000010ff */
[----:B------:R-:W-:-:S07]  /*1980*/  F2FP.BF16.F32.PACK_AB R13, R13, R12 ;  /* 0x0000000c0d0d723e */ /* 0x000fce00000010ff */
.L_x_0:
[----:B------:R-:W0:Y:S08]  /*1990*/  S2UR UR5, SR_CgaCtaId ;  /* 0x00000000000579c3 */ /* 0x000e300000008800 */
[----:B------:R-:W-:Y:S01]  /*19a0*/  BAR.SYNC.DEFER_BLOCKING 0x0 ;  /* 0x0000000000007b1d */ /* 0x000fe20000010000 */
[----:B------:R-:W-:Y:S02]  /*19b0*/  LOP3.LUT R51, R51, 0x80, RZ, 0xc0, !PT ;  /* 0x0000008033337812 */ /* 0x000fe400078ec0ff */
[----:B------:R-:W-:-:S02]  /*19c0*/  SHF.R.U32.HI R2, RZ, 0x4, R56 ;  /* 0x00000004ff027819 */ /* 0x000fc40000011638 */
[----:B------:R-:W-:Y:S01]  /*19d0*/  LOP3.LUT R51, R51, 0x1c, R56, 0xf8, !PT ;  /* 0x0000001c33337812 */ /* 0x000fe200078ef838 */
[----:B------:R-:W-:Y:S01]  /*19e0*/  UMOV UR4, 0x400 ;  /* 0x0000040000047882 */ /* 0x000fe20000000000 */
[----:B------:R-:W-:Y:S01]  /*19f0*/  PRMT R25, R13, 0x7610, R25 ;  /* 0x000076100d197816 */ /* 0x000fe20000000019 */
[----:B------:R-:W1:Y:S01]  /*1a00*/  LDCU.128 UR8, c[0x0][0x390] ;  /* 0x00007200ff0877ac */ /* 0x000e620008000c00 */
[----:B------:R-:W-:Y:S02]  /*1a10*/  LOP3.LUT R51, R51, 0x2, R2, 0xf8, !PT ;  /* 0x0000000233337812 */ /* 0x000fe400078ef802 */
[----:B------:R-:W-:Y:S01]  /*1a20*/  PRMT R6, R13, 0x7632, R6 ;  /* 0x000076320d067816 */ /* 0x000fe20000000006 */
[----:B------:R-:W2:Y:S01]  /*1a30*/  LDCU UR12, c[0x0][0x3b8] ;  /* 0x00007700ff0c77ac */ /* 0x000ea20008000800 */
[----:B------:R-:W-:Y:S02]  /*1a40*/  LOP3.LUT R50, R51, R50, RZ, 0xfc, !PT ;  /* 0x0000003233327212 */ /* 0x000fe400078efcff */
[----:B------:R-:W-:-:S02]  /*1a50*/  PRMT R7, R0, 0x7610, R7 ;  /* 0x0000761000077816 */ /* 0x000fc40000000007 */
[C---:B------:R-:W-:Y:S02]  /*1a60*/  LOP3.LUT R2, R50.reuse, 0x40, RZ, 0x3c, !PT ;  /* 0x0000004032027812 */ /* 0x040fe400078e3cff */
[----:B------:R-:W-:Y:S02]  /*1a70*/  LOP3.LUT R4, R50, 0x20, RZ, 0x3c, !PT ;  /* 0x0000002032047812 */ /* 0x000fe400078e3cff */
[----:B------:R-:W-:Y:S01]  /*1a80*/  PRMT R8, R0, 0x7632, R8 ;  /* 0x0000763200087816 */ /* 0x000fe20000000008 */
[----:B0-----:R-:W-:Y:S01]  /*1a90*/  ULEA UR4, UR5, UR4, 0x18 ;  /* 0x0000000405047291 */ /* 0x001fe2000f8ec0ff */
[----:B------:R-:W-:Y:S01]  /*1aa0*/  LOP3.LUT R5, R50, 0x60, RZ, 0x3c, !PT ;  /* 0x0000006032057812 */ /* 0x000fe200078e3cff */
[----:B------:R-:W0:Y:S01]  /*1ab0*/  LDCU UR5, c[0x0][0x3b4] ;  /* 0x00007680ff0577ac */ /* 0x000e220008000800 */
[----:B------:R-:W-:Y:S02]  /*1ac0*/  LOP3.LUT R3, R52, 0x300, RZ, 0xc0, !PT ;  /* 0x0000030034037812 */ /* 0x000fe400078ec0ff */
[----:B-1----:R-:W-:-:S02]  /*1ad0*/  ISETP.GE.AND P0, PT, R55, UR10, PT ;  /* 0x0000000a37007c0c */ /* 0x002fc4000bf06270 */
[----:B------:R-:W-:Y:S01]  /*1ae0*/  LOP3.LUT R0, R49, 0x18, R53, 0xfe, !PT ;  /* 0x0000001831007812 */ /* 0x000fe200078efe35 */
[----:B------:R-:W-:Y:S01]  /*1af0*/  IMAD R3, R54, 0x4, R3 ;  /* 0x0000000436037824 */ /* 0x000fe200078e0203 */
[----:B------:R-:W-:Y:S03]  /*1b00*/  STS.U16 [R50+UR4], R25 ;  /* 0x0000001932007988 */ /* 0x000fe60008000404 */
[----:B--2---:R-:W-:Y:S01]  /*1b10*/  IMAD R9, R0, UR12, RZ ;  /* 0x0000000c00097c24 */ /* 0x004fe2000f8e02ff */
[----:B------:R1:W-:Y:S01]  /*1b20*/  STS.U16 [R2+UR4+0x200], R6 ;  /* 0x0002000602007988 */ /* 0x0003e20008000404 */
[----:B------:R-:W-:Y:S02]  /*1b30*/  LOP3.LUT R56, R3, 0x60, R56, 0x78, !PT ;  /* 0x0000006003387812 */ /* 0x000fe400078e7838 */
[----:B------:R-:W-:Y:S01]  /*1b40*/  LOP3.LUT R3, R49, R53, RZ, 0xfc, !PT ;  /* 0x0000003531037212 */ /* 0x000fe200078efcff */
[----:B------:R-:W-:Y:S01]  /*1b50*/  STS.U16 [R4+UR4+0x100], R7 ;  /* 0x0001000704007988 */ /* 0x000fe20008000404 */
[----:B0-----:R-:W-:-:S03]  /*1b60*/  IMAD R55, R55, UR5, RZ ;  /* 0x0000000537377c24 */ /* 0x001fc6000f8e02ff */
[----:B------:R0:W-:Y:S01]  /*1b70*/  STS.U16 [R5+UR4+0x300], R8 ;  /* 0x0003000805007988 */ /* 0x0001e20008000404 */
[----:B------:R-:W-:Y:S01]  /*1b80*/  BAR.SYNC.DEFER_BLOCKING 0x0 ;  /* 0x0000000000007b1d */ /* 0x000fe20000010000 */
[C-C-:B-1----:R-:W-:Y:S02]  /*1b90*/  LOP3.LUT R2, R49.reuse, 0x10, R53.reuse, 0xfe, !PT ;  /* 0x0000001031027812 */ /* 0x142fe400078efe35 */
[----:B------:R-:W-:Y:S02]  /*1ba0*/  LOP3.LUT R49, R49, 0x8, R53, 0xfe, !PT ;  /* 0x0000000831317812 */ /* 0x000fe400078efe35 */
[C---:B------:R-:W-:Y:S01]  /*1bb0*/  ISETP.LT.AND P3, PT, R3.reuse, UR11, !P0 ;  /* 0x0000000b03007c0c */ /* 0x040fe2000c761270 */
[----:B------:R-:W-:Y:S01]  /*1bc0*/  IMAD R3, R3, UR12, RZ ;  /* 0x0000000c03037c24 */ /* 0x000fe2000f8e02ff */
[C---:B------:R-:W-:Y:S01]  /*1bd0*/  ISETP.LT.AND P2, PT, R49.reuse, UR11, !P0 ;  /* 0x0000000b31007c0c */ /* 0x040fe2000c741270 */
[----:B------:R-:W-:Y:S01]  /*1be0*/  IMAD R49, R49, UR12, RZ ;  /* 0x0000000c31317c24 */ /* 0x000fe2000f8e02ff */
[----:B0-----:R-:W-:Y:S01]  /*1bf0*/  LEA R8, P4, R55, UR8, 0x1 ;  /* 0x0000000837087c11 */ /* 0x001fe2000f8808ff */
[C---:B------:R-:W-:Y:S01]  /*1c00*/  IMAD R7, R2.reuse, UR12, RZ ;  /* 0x0000000c02077c24 */ /* 0x040fe2000f8e02ff */
[----:B------:R-:W-:-:S02]  /*1c10*/  ISETP.LT.AND P1, PT, R2, UR11, !P0 ;  /* 0x0000000b02007c0c */ /* 0x000fc4000c721270 */
[----:B------:R-:W-:Y:S02]  /*1c20*/  LEA.HI.X.SX32 R10, R55, UR9, 0x1, P4 ;  /* 0x00000009370a7c11 */ /* 0x000fe4000a0f0eff */
[----:B------:R-:W-:Y:S02]  /*1c30*/  ISETP.LT.AND P0, PT, R0, UR11, !P0 ;  /* 0x0000000b00007c0c */ /* 0x000fe4000c701270 */
[-C--:B------:R-:W-:Y:S02]  /*1c40*/  LEA R2, P4, R3, R8.reuse, 0x1 ;  /* 0x0000000803027211 */ /* 0x080fe400078808ff */
[-C--:B------:R-:W-:Y:S02]  /*1c50*/  LEA R4, P6, R49, R8.reuse, 0x1 ;  /* 0x0000000831047211 */ /* 0x080fe400078c08ff */
[----:B------:R-:W-:Y:S02]  /*1c60*/  LEA R6, P5, R7, R8, 0x1 ;  /* 0x0000000807067211 */ /* 0x000fe400078a08ff */
[-C--:B------:R-:W-:Y:S01]  /*1c70*/  LEA.HI.X.SX32 R3, R3, R10.reuse, 0x1, P4 ;  /* 0x0000000a03037211 */ /* 0x080fe200020f0eff */
[----:B------:R-:W0:Y:S01]  /*1c80*/  LDS R11, [R56+UR4] ;  /* 0x00000004380b7984 */ /* 0x000e220008000800 */
[----:B------:R-:W-:-:S02]  /*1c90*/  LEA.HI.X.SX32 R5, R49, R10, 0x1, P6 ;  /* 0x0000000a31057211 */ /* 0x000fc400030f0eff */
[----:B------:R-:W-:Y:S01]  /*1ca0*/  LEA.HI.X.SX32 R7, R7, R10, 0x1, P5 ;  /* 0x0000000a07077211 */ /* 0x000fe200028f0eff */
[----:B------:R-:W1:Y:S01]  /*1cb0*/  LDS R13, [R56+UR4+0x80] ;  /* 0x00008004380d7984 */ /* 0x000e620008000800 */
[----:B------:R-:W-:-:S04]  /*1cc0*/  LEA R8, P4, R9, R8, 0x1 ;  /* 0x0000000809087211 */ /* 0x000fc800078808ff */
[----:B------:R-:W-:Y:S02]  /*1cd0*/  LEA.HI.X.SX32 R9, R9, R10, 0x1, P4 ;  /* 0x0000000a09097211 */ /* 0x000fe400020f0eff */
[----:B0-----:R-:W-:Y:S01]  /*1ce0*/  PRMT R0, R11, 0x7632, R0 ;  /* 0x000076320b007816 */ /* 0x001fe20000000000 */
[----:B------:R0:W-:Y:S04]  /*1cf0*/  @P3 STG.E.U16 desc[UR6][R2.64], R11 ;  /* 0x0000000b02003986 */ /* 0x0001e8000c101506 */
[----:B------:R0:W-:Y:S04]  /*1d00*/  @P2 STG.E.U16 desc[UR6][R4.64], R0 ;  /* 0x0000000004002986 */ /* 0x0001e8000c101506 */
[----:B-1----:R0:W-:Y:S01]  /*1d10*/  @P1 STG.E.U16 desc[UR6][R6.64], R13 ;  /* 0x0000000d06001986 */ /* 0x0021e2000c101506 */
[----:B------:R-:W-:Y:S05]  /*1d20*/  @!P0 EXIT ;  /* 0x000000000000894d */ /* 0x000fea0003800000 */
[----:B0-----:R-:W-:-:S05]  /*1d30*/  PRMT R4, R13, 0x7632, R4 ;  /* 0x000076320d047816 */ /* 0x001fca0000000004 */
[----:B------:R-:W-:Y:S01]  /*1d40*/  STG.E.U16 desc[UR6][R8.64], R4 ;  /* 0x0000000408007986 */ /* 0x000fe2000c101506 */
[----:B------:R-:W-:Y:S05]  /*1d50*/  EXIT ;  /* 0x000000000000794d */ /* 0x000fea0003800000 */
.L_x_2:
[----:B------:R-:W-:-:S00]  /*1d60*/  BRA `(.L_x_2) ;  /* 0xfffffffc00fc7947 */ /* 0x000fc0000383ffff */
[----:B------:R-:W-:-:S00]  /*1d70*/  NOP ;  /* 0x0000000000007918 */ /* 0x000fc00000000000 */
        /* <DEDUP_REMOVED lines=8> */
.L_x_3:


//--------------------- .nv.shared.matmul_kernel  --------------------------
	.section	.nv.shared.matmul_kernel,"aw",@nobits
	.sectionflags	@""
	.align	16
	.zero		1024


//--------------------- .nv.shared.reserved.0     --------------------------
	.section	.nv.shared.reserved.0,"aw",@nobits
	.weak		__nv_reservedSMEM_offset_0_alias
	.size		__nv_reservedSMEM_offset_0_alias, 0, 64
	.other		__nv_reservedSMEM_offset_0_alias,@"STO_CUDA_RESERVED_SHARED STV_DEFAULT"
__nv_reservedSMEM_offset_0_alias:
	.zero		0
	.zero		64


//--------------------- .nv.constant0.matmul_kernel --------------------------
	.section	.nv.constant0.matmul_kernel,"a",@progbits
	.sectionflags	@""
	.align	4
.nv.constant0.matmul_kernel:
	.zero		976


//--------------------- SYMBOLS --------------------------

	.type		.nv.reservedSmem.offset0,@object
	.size		.nv.reservedSmem.offset0,0x4
	.type		.nv.reservedSmem.cap,@object
	.size		.nv.reservedSmem.cap,0x4
